	.target	sm_90a

	.elftype	@"ET_EXEC"


//--------------------- .note.nv.tkinfo           --------------------------
	.section	.note.nv.tkinfo,"",@"SHT_NOTE"
	.sectionflags	@"SHF_NOTE_NV_TKINFO"
	.tkinfo
        /*0018*/ 	.word	0x00000002
        /*0030*/ 	.string	""
        /*0030*/ 	.string	"ptxas"
        /*0030*/ 	.string	"Cuda compilation tools, release 13.0, V13.0.88"
        /*0030*/ 	.string	"Build cuda_13.0.r13.0/compiler.36424714_0"
        /*0030*/ 	.string	"-arch sm_90a -m 64 "



//--------------------- .note.nv.cuinfo           --------------------------
	.section	.note.nv.cuinfo,"",@"SHT_NOTE"
	.sectionflags	@"SHF_NOTE_NV_CUINFO"
        /*0018*/ 	.short	0x0002
        /*001a*/ 	.short	0x005a
        /*001c*/ 	.short	0x0082
	.zero		2


//--------------------- .nv.info                  --------------------------
	.section	.nv.info,"",@"SHT_CUDA_INFO"
	.align	4


	//----- nvinfo : EIATTR_REGCOUNT
	.align		4
        /*0000*/ 	.byte	0x04, 0x2f
        /*0002*/ 	.short	(.L_15 - .L_14)
	.align		4
.L_14:
        /*0004*/ 	.word	index@(_ZN7cutlass13device_kernelINS_4gemm6kernel13GemmUniversalIN4cute5tupleIJiiiiEEENS1_10collective13CollectiveMmaINS1_34MainloopSm90TmaGmmaWarpSpecializedILi22ENS5_IJNS4_1CILi2EEENSA_ILi1EEESC_EEENS1_35KernelTmaWarpSpecializedCooperativeEEENS5_IJNSA_ILi128EEENSA_ILi32EEESH_EEENS_6half_tENS5_IJlSC_lEEESJ_SK_NS4_8TiledMMAINS4_8MMA_AtomIJNS4_4SM904GMMA25MMA_64x32x16_F32F16F16_SSILNSO_5MajorE0ELSQ_0ELNSO_7ScaleInE1ELSR_1EEEEEENS4_6LayoutISD_NS5_IJSC_NSA_ILi0EEESV_EEEEENS5_IJNS4_10UnderscoreESY_SY_EEEEENS4_13SM90_TMA_LOADENS4_14ComposedLayoutINS4_7SwizzleILi2ELi4ELi3EEENS4_18smem_ptr_flag_bitsILi16EEENSU_INS5_IJNSA_ILi8EEESH_EEENS5_IJSH_SC_EEEEEEEvNS4_8identityENS4_23SM90_TMA_LOAD_MULTICASTES1B_vS1C_EENS_8epilogue10collective6detail29Sm90TmaWarpSpecializedAdapterINS1G_15DefaultEpilogueISJ_SK_SK_NS1F_6thread17LinearCombinationISJ_Li1EffLNS1K_9ScaleType4KindE0ELNS_15FloatRoundStyleE2ESJ_EENS1_15EpilogueDefaultEEEEEvvEEEEvNT_6ParamsE)
        /*0008*/ 	.word	0x000000a8


	//----- nvinfo : EIATTR_FRAME_SIZE
	.align		4
.L_15:
        /*000c*/ 	.byte	0x04, 0x11
        /*000e*/ 	.short	(.L_17 - .L_16)
	.align		4
.L_16:
        /*0010*/ 	.word	index@(_ZN7cutlass13device_kernelINS_4gemm6kernel13GemmUniversalIN4cute5tupleIJiiiiEEENS1_10collective13CollectiveMmaINS1_34MainloopSm90TmaGmmaWarpSpecializedILi22ENS5_IJNS4_1CILi2EEENSA_ILi1EEESC_EEENS1_35KernelTmaWarpSpecializedCooperativeEEENS5_IJNSA_ILi128EEENSA_ILi32EEESH_EEENS_6half_tENS5_IJlSC_lEEESJ_SK_NS4_8TiledMMAINS4_8MMA_AtomIJNS4_4SM904GMMA25MMA_64x32x16_F32F16F16_SSILNSO_5MajorE0ELSQ_0ELNSO_7ScaleInE1ELSR_1EEEEEENS4_6LayoutISD_NS5_IJSC_NSA_ILi0EEESV_EEEEENS5_IJNS4_10UnderscoreESY_SY_EEEEENS4_13SM90_TMA_LOADENS4_14ComposedLayoutINS4_7SwizzleILi2ELi4ELi3EEENS4_18smem_ptr_flag_bitsILi16EEENSU_INS5_IJNSA_ILi8EEESH_EEENS5_IJSH_SC_EEEEEEEvNS4_8identityENS4_23SM90_TMA_LOAD_MULTICASTES1B_vS1C_EENS_8epilogue10collective6detail29Sm90TmaWarpSpecializedAdapterINS1G_15DefaultEpilogueISJ_SK_SK_NS1F_6thread17LinearCombinationISJ_Li1EffLNS1K_9ScaleType4KindE0ELNS_15FloatRoundStyleE2ESJ_EENS1_15EpilogueDefaultEEEEEvvEEEEvNT_6ParamsE)
        /*0014*/ 	.word	0x00000000


	//----- nvinfo : EIATTR_MIN_STACK_SIZE
	.align		4
.L_17:
        /*0018*/ 	.byte	0x04, 0x12
        /*001a*/ 	.short	(.L_19 - .L_18)
	.align		4
.L_18:
        /*001c*/ 	.word	index@(_ZN7cutlass13device_kernelINS_4gemm6kernel13GemmUniversalIN4cute5tupleIJiiiiEEENS1_10collective13CollectiveMmaINS1_34MainloopSm90TmaGmmaWarpSpecializedILi22ENS5_IJNS4_1CILi2EEENSA_ILi1EEESC_EEENS1_35KernelTmaWarpSpecializedCooperativeEEENS5_IJNSA_ILi128EEENSA_ILi32EEESH_EEENS_6half_tENS5_IJlSC_lEEESJ_SK_NS4_8TiledMMAINS4_8MMA_AtomIJNS4_4SM904GMMA25MMA_64x32x16_F32F16F16_SSILNSO_5MajorE0ELSQ_0ELNSO_7ScaleInE1ELSR_1EEEEEENS4_6LayoutISD_NS5_IJSC_NSA_ILi0EEESV_EEEEENS5_IJNS4_10UnderscoreESY_SY_EEEEENS4_13SM90_TMA_LOADENS4_14ComposedLayoutINS4_7SwizzleILi2ELi4ELi3EEENS4_18smem_ptr_flag_bitsILi16EEENSU_INS5_IJNSA_ILi8EEESH_EEENS5_IJSH_SC_EEEEEEEvNS4_8identityENS4_23SM90_TMA_LOAD_MULTICASTES1B_vS1C_EENS_8epilogue10collective6detail29Sm90TmaWarpSpecializedAdapterINS1G_15DefaultEpilogueISJ_SK_SK_NS1F_6thread17LinearCombinationISJ_Li1EffLNS1K_9ScaleType4KindE0ELNS_15FloatRoundStyleE2ESJ_EENS1_15EpilogueDefaultEEEEEvvEEEEvNT_6ParamsE)
        /*0020*/ 	.word	0x00000000
.L_19:


//--------------------- .nv.compat                --------------------------
	.section	.nv.compat,"",@"SHT_CUDA_COMPAT_INFO"
	.align	4
        /*0000*/ 	.byte	0x02, 0x09, 0x01, 0x00, 0x02, 0x02, 0x04, 0x00, 0x02, 0x05, 0x05, 0x00, 0x03, 0x07, 0x01, 0x01
        /*0010*/ 	.byte	0x02, 0x03, 0x01, 0x00, 0x02, 0x06, 0x01, 0x00, 0x04, 0x0b, 0x08, 0x00, 0x00, 0x00, 0x00, 0x00
        /*0020*/ 	.byte	0x00, 0x00, 0x00, 0x00


//--------------------- .nv.info._ZN7cutlass13device_kernelINS_4gemm6kernel13GemmUniversalIN4cute5tupleIJiiiiEEENS1_10collective13CollectiveMmaINS1_34MainloopSm90TmaGmmaWarpSpecializedILi22ENS5_IJNS4_1CILi2EEENSA_ILi1EEESC_EEENS1_35KernelTmaWarpSpecializedCooperativeEEENS5_IJNSA_ILi128EEENSA_ILi32EEESH_EEENS_6half_tENS5_IJlSC_lEEESJ_SK_NS4_8TiledMMAINS4_8MMA_AtomIJNS4_4SM904GMMA25MMA_64x32x16_F32F16F16_SSILNSO_5MajorE0ELSQ_0ELNSO_7ScaleInE1ELSR_1EEEEEENS4_6LayoutISD_NS5_IJSC_NSA_ILi0EEESV_EEEEENS5_IJNS4_10UnderscoreESY_SY_EEEEENS4_13SM90_TMA_LOADENS4_14ComposedLayoutINS4_7SwizzleILi2ELi4ELi3EEENS4_18smem_ptr_flag_bitsILi16EEENSU_INS5_IJNSA_ILi8EEESH_EEENS5_IJSH_SC_EEEEEEEvNS4_8identityENS4_23SM90_TMA_LOAD_MULTICASTES1B_vS1C_EENS_8epilogue10collective6detail29Sm90TmaWarpSpecializedAdapterINS1G_15DefaultEpilogueISJ_SK_SK_NS1F_6thread17LinearCombinationISJ_Li1EffLNS1K_9ScaleType4KindE0ELNS_15FloatRoundStyleE2ESJ_EENS1_15EpilogueDefaultEEEEEvvEEEEvNT_6ParamsE --------------------------
	.section	.nv.info._ZN7cutlass13device_kernelINS_4gemm6kernel13GemmUniversalIN4cute5tupleIJiiiiEEENS1_10collective13CollectiveMmaINS1_34MainloopSm90TmaGmmaWarpSpecializedILi22ENS5_IJNS4_1CILi2EEENSA_ILi1EEESC_EEENS1_35KernelTmaWarpSpecializedCooperativeEEENS5_IJNSA_ILi128EEENSA_ILi32EEESH_EEENS_6half_tENS5_IJlSC_lEEESJ_SK_NS4_8TiledMMAINS4_8MMA_AtomIJNS4_4SM904GMMA25MMA_64x32x16_F32F16F16_SSILNSO_5MajorE0ELSQ_0ELNSO_7ScaleInE1ELSR_1EEEEEENS4_6LayoutISD_NS5_IJSC_NSA_ILi0EEESV_EEEEENS5_IJNS4_10UnderscoreESY_SY_EEEEENS4_13SM90_TMA_LOADENS4_14ComposedLayoutINS4_7SwizzleILi2ELi4ELi3EEENS4_18smem_ptr_flag_bitsILi16EEENSU_INS5_IJNSA_ILi8EEESH_EEENS5_IJSH_SC_EEEEEEEvNS4_8identityENS4_23SM90_TMA_LOAD_MULTICASTES1B_vS1C_EENS_8epilogue10collective6detail29Sm90TmaWarpSpecializedAdapterINS1G_15DefaultEpilogueISJ_SK_SK_NS1F_6thread17LinearCombinationISJ_Li1EffLNS1K_9ScaleType4KindE0ELNS_15FloatRoundStyleE2ESJ_EENS1_15EpilogueDefaultEEEEEvvEEEEvNT_6ParamsE,"",@"SHT_CUDA_INFO"
	.sectionflags	@""
	.align	4


	//----- nvinfo : EIATTR_CUDA_API_VERSION
	.align		4
        /*0000*/ 	.byte	0x04, 0x37
        /*0002*/ 	.short	(.L_21 - .L_20)
.L_20:
        /*0004*/ 	.word	0x00000082


	//----- nvinfo : EIATTR_KPARAM_INFO
	.align		4
.L_21:
        /*0008*/ 	.byte	0x04, 0x17
        /*000a*/ 	.short	(.L_23 - .L_22)
.L_22:
        /*000c*/ 	.word	0x00000000
        /*0010*/ 	.short	0x0000
        /*0012*/ 	.short	0x0070
        /*0014*/ 	.byte	0x00, 0xf0, 0x01, 0x10


	//----- nvinfo : EIATTR_SPARSE_MMA_MASK
	.align		4
.L_23:
        /*0018*/ 	.byte	0x03, 0x50
        /*001a*/ 	.short	0x0000


	//----- nvinfo : EIATTR_MAXREG_COUNT
	.align		4
        /*001c*/ 	.byte	0x03, 0x1b
        /*001e*/ 	.short	0x00a8


	//----- nvinfo : EIATTR_NUM_BARRIERS
	.align		4
        /*0020*/ 	.byte	0x02, 0x4c
        /*0022*/ 	.byte	0x01
	.zero		1


	//----- nvinfo : EIATTR_EXTERNS
	.align		4
        /*0024*/ 	.byte	0x04, 0x0f
        /*0026*/ 	.short	(.L_25 - .L_24)


	//   ....[0]....
	.align		4
.L_24:
        /*0028*/ 	.word	index@(__assertfail)


	//----- nvinfo : EIATTR_MERCURY_ISA_VERSION
	.align		4
.L_25:
        /*002c*/ 	.byte	0x03, 0x5f
        /*002e*/ 	.short	0x0101


	//----- nvinfo : EIATTR_INT_WARP_WIDE_INSTR_OFFSETS
	.align		4
        /*0030*/ 	.byte	0x04, 0x31
        /*0032*/ 	.short	(.L_27 - .L_26)


	//   ....[0]....
.L_26:
        /*0034*/ 	.word	0x000006f0


	//   ....[1]....
        /*0038*/ 	.word	0x00000720


	//   ....[2]....
        /*003c*/ 	.word	0x000008e0


	//----- nvinfo : EIATTR_COOP_GROUP_MASK_REGIDS
	.align		4
.L_27:
        /*0040*/ 	.byte	0x04, 0x29
        /*0042*/ 	.short	(.L_29 - .L_28)


	//   ....[0]....
.L_28:
        /*0044*/ 	.word	0xffffffff


	//   ....[1]....
        /*0048*/ 	.word	0xffffffff


	//   ....[2]....
        /*004c*/ 	.word	0xffffffff


	//   ....[3]....
        /*0050*/ 	.word	0xffffffff


	//   ....[4]....
        /*0054*/ 	.word	0xffffffff


	//   ....[5]....
        /*0058*/ 	.word	0xffffffff


	//----- nvinfo : EIATTR_COOP_GROUP_INSTR_OFFSETS
	.align		4
.L_29:
        /*005c*/ 	.byte	0x04, 0x28
        /*005e*/ 	.short	(.L_31 - .L_30)


	//   ....[0]....
.L_30:
        /*0060*/ 	.word	0x00000060


	//   ....[1]....
        /*0064*/ 	.word	0x00000070


	//   ....[2]....
        /*0068*/ 	.word	0x00000130


	//   ....[3]....
        /*006c*/ 	.word	0x00000540


	//   ....[4]....
        /*0070*/ 	.word	0x00000a60


	//   ....[5]....
        /*0074*/ 	.word	0x000014d0


	//----- nvinfo : EIATTR_REG_RECONFIG
	.align		4
.L_31:
        /*0078*/ 	.byte	0x01, 0x54
	.zero		2


	//----- nvinfo : EIATTR_SYSCALL_OFFSETS
	.align		4
        /*007c*/ 	.byte	0x04, 0x46
        /*007e*/ 	.short	(.L_33 - .L_32)


	//   ....[0]....
.L_32:
        /*0080*/ 	.word	0x00001690


	//----- nvinfo : EIATTR_MBARRIER_INSTR_OFFSETS
	.align		4
.L_33:
        /*0084*/ 	.byte	0x04, 0x39
        /*0086*/ 	.short	(.L_35 - .L_34)


	//   ....[0]....
.L_34:
        /*0088*/ 	.word	0x00000250
        /*008c*/ 	.word	0x000000ff
        /*0090*/ 	.word	0x00000000
        /*0094*/ 	.short	0x0100
        /*0096*/ 	.byte	0x08
	.zero		1


	//   ....[1]....
        /*0098*/ 	.word	0x00000260
        /*009c*/ 	.word	0x000000ff
        /*00a0*/ 	.word	0x000000b0
        /*00a4*/ 	.short	0x0100
        /*00a6*/ 	.byte	0x08
	.zero		1


	//   ....[2]....
        /*00a8*/ 	.word	0x00000270
        /*00ac*/ 	.word	0x000000ff
        /*00b0*/ 	.word	0x00000008
        /*00b4*/ 	.short	0x0100
        /*00b6*/ 	.byte	0x08
	.zero		1


	//   ....[3]....
        /*00b8*/ 	.word	0x00000280
        /*00bc*/ 	.word	0x000000ff
        /*00c0*/ 	.word	0x000000b8
        /*00c4*/ 	.short	0x0100
        /*00c6*/ 	.byte	0x08
	.zero		1


	//   ....[4]....
        /*00c8*/ 	.word	0x00000290
        /*00cc*/ 	.word	0x000000ff
        /*00d0*/ 	.word	0x00000010
        /*00d4*/ 	.short	0x0100
        /*00d6*/ 	.byte	0x08
	.zero		1


	//   ....[5]....
        /*00d8*/ 	.word	0x000002a0
        /*00dc*/ 	.word	0x000000ff
        /*00e0*/ 	.word	0x000000c0
        /*00e4*/ 	.short	0x0100
        /*00e6*/ 	.byte	0x08
	.zero		1


	//   ....[6]....
        /*00e8*/ 	.word	0x000002b0
        /*00ec*/ 	.word	0x000000ff
        /*00f0*/ 	.word	0x00000018
        /*00f4*/ 	.short	0x0100
        /*00f6*/ 	.byte	0x08
	.zero		1


	//   ....[7]....
        /*00f8*/ 	.word	0x000002c0
        /*00fc*/ 	.word	0x000000ff
        /*0100*/ 	.word	0x000000c8
        /*0104*/ 	.short	0x0100
        /*0106*/ 	.byte	0x08
	.zero		1


	//   ....[8]....
        /*0108*/ 	.word	0x000002d0
        /*010c*/ 	.word	0x000000ff
        /*0110*/ 	.word	0x00000020
        /*0114*/ 	.short	0x0100
        /*0116*/ 	.byte	0x08
	.zero		1


	//   ....[9]....
        /*0118*/ 	.word	0x000002e0
        /*011c*/ 	.word	0x000000ff
        /*0120*/ 	.word	0x000000d0
        /*0124*/ 	.short	0x0100
        /*0126*/ 	.byte	0x08
	.zero		1


	//   ....[10]....
        /*0128*/ 	.word	0x000002f0
        /*012c*/ 	.word	0x000000ff
        /*0130*/ 	.word	0x00000028
        /*0134*/ 	.short	0x0100
        /*0136*/ 	.byte	0x08
	.zero		1


	//   ....[11]....
        /*0138*/ 	.word	0x00000300
        /*013c*/ 	.word	0x000000ff
        /*0140*/ 	.word	0x000000d8
        /*0144*/ 	.short	0x0100
        /*0146*/ 	.byte	0x08
	.zero		1


	//   ....[12]....
        /*0148*/ 	.word	0x00000310
        /*014c*/ 	.word	0x000000ff
        /*0150*/ 	.word	0x00000030
        /*0154*/ 	.short	0x0100
        /*0156*/ 	.byte	0x08
	.zero		1


	//   ....[13]....
        /*0158*/ 	.word	0x00000320
        /*015c*/ 	.word	0x000000ff
        /*0160*/ 	.word	0x000000e0
        /*0164*/ 	.short	0x0100
        /*0166*/ 	.byte	0x08
	.zero		1


	//   ....[14]....
        /*0168*/ 	.word	0x00000330
        /*016c*/ 	.word	0x000000ff
        /*0170*/ 	.word	0x00000038
        /*0174*/ 	.short	0x0100
        /*0176*/ 	.byte	0x08
	.zero		1


	//   ....[15]....
        /*0178*/ 	.word	0x00000340
        /*017c*/ 	.word	0x000000ff
        /*0180*/ 	.word	0x000000e8
        /*0184*/ 	.short	0x0100
        /*0186*/ 	.byte	0x08
	.zero		1


	//   ....[16]....
        /*0188*/ 	.word	0x00000350
        /*018c*/ 	.word	0x000000ff
        /*0190*/ 	.word	0x00000040
        /*0194*/ 	.short	0x0100
        /*0196*/ 	.byte	0x08
	.zero		1


	//   ....[17]....
        /*0198*/ 	.word	0x00000360
        /*019c*/ 	.word	0x000000ff
        /*01a0*/ 	.word	0x000000f0
        /*01a4*/ 	.short	0x0100
        /*01a6*/ 	.byte	0x08
	.zero		1


	//   ....[18]....
        /*01a8*/ 	.word	0x00000370
        /*01ac*/ 	.word	0x000000ff
        /*01b0*/ 	.word	0x00000048
        /*01b4*/ 	.short	0x0100
        /*01b6*/ 	.byte	0x08
	.zero		1


	//   ....[19]....
        /*01b8*/ 	.word	0x00000380
        /*01bc*/ 	.word	0x000000ff
        /*01c0*/ 	.word	0x000000f8
        /*01c4*/ 	.short	0x0100
        /*01c6*/ 	.byte	0x08
	.zero		1


	//   ....[20]....
        /*01c8*/ 	.word	0x00000390
        /*01cc*/ 	.word	0x000000ff
        /*01d0*/ 	.word	0x00000050
        /*01d4*/ 	.short	0x0100
        /*01d6*/ 	.byte	0x08
	.zero		1


	//   ....[21]....
        /*01d8*/ 	.word	0x000003a0
        /*01dc*/ 	.word	0x000000ff
        /*01e0*/ 	.word	0x00000100
        /*01e4*/ 	.short	0x0100
        /*01e6*/ 	.byte	0x08
	.zero		1


	//   ....[22]....
        /*01e8*/ 	.word	0x000003b0
        /*01ec*/ 	.word	0x000000ff
        /*01f0*/ 	.word	0x00000058
        /*01f4*/ 	.short	0x0100
        /*01f6*/ 	.byte	0x08
	.zero		1


	//   ....[23]....
        /*01f8*/ 	.word	0x000003c0
        /*01fc*/ 	.word	0x000000ff
        /*0200*/ 	.word	0x00000108
        /*0204*/ 	.short	0x0100
        /*0206*/ 	.byte	0x08
	.zero		1


	//   ....[24]....
        /*0208*/ 	.word	0x000003d0
        /*020c*/ 	.word	0x000000ff
        /*0210*/ 	.word	0x00000060
        /*0214*/ 	.short	0x0100
        /*0216*/ 	.byte	0x08
	.zero		1


	//   ....[25]....
        /*0218*/ 	.word	0x000003e0
        /*021c*/ 	.word	0x000000ff
        /*0220*/ 	.word	0x00000110
        /*0224*/ 	.short	0x0100
        /*0226*/ 	.byte	0x08
	.zero		1


	//   ....[26]....
        /*0228*/ 	.word	0x000003f0
        /*022c*/ 	.word	0x000000ff
        /*0230*/ 	.word	0x00000068
        /*0234*/ 	.short	0x0100
        /*0236*/ 	.byte	0x08
	.zero		1


	//   ....[27]....
        /*0238*/ 	.word	0x00000400
        /*023c*/ 	.word	0x000000ff
        /*0240*/ 	.word	0x00000118
        /*0244*/ 	.short	0x0100
        /*0246*/ 	.byte	0x08
	.zero		1


	//   ....[28]....
        /*0248*/ 	.word	0x00000410
        /*024c*/ 	.word	0x000000ff
        /*0250*/ 	.word	0x00000070
        /*0254*/ 	.short	0x0100
        /*0256*/ 	.byte	0x08
	.zero		1


	//   ....[29]....
        /*0258*/ 	.word	0x00000420
        /*025c*/ 	.word	0x000000ff
        /*0260*/ 	.word	0x00000120
        /*0264*/ 	.short	0x0100
        /*0266*/ 	.byte	0x08
	.zero		1


	//   ....[30]....
        /*0268*/ 	.word	0x00000430
        /*026c*/ 	.word	0x000000ff
        /*0270*/ 	.word	0x00000078
        /*0274*/ 	.short	0x0100
        /*0276*/ 	.byte	0x08
	.zero		1


	//   ....[31]....
        /*0278*/ 	.word	0x00000440
        /*027c*/ 	.word	0x000000ff
        /*0280*/ 	.word	0x00000128
        /*0284*/ 	.short	0x0100
        /*0286*/ 	.byte	0x08
	.zero		1


	//   ....[32]....
        /*0288*/ 	.word	0x00000450
        /*028c*/ 	.word	0x000000ff
        /*0290*/ 	.word	0x00000080
        /*0294*/ 	.short	0x0100
        /*0296*/ 	.byte	0x08
	.zero		1


	//   ....[33]....
        /*0298*/ 	.word	0x00000460
        /*029c*/ 	.word	0x000000ff
        /*02a0*/ 	.word	0x00000130
        /*02a4*/ 	.short	0x0100
        /*02a6*/ 	.byte	0x08
	.zero		1


	//   ....[34]....
        /*02a8*/ 	.word	0x00000470
        /*02ac*/ 	.word	0x000000ff
        /*02b0*/ 	.word	0x00000088
        /*02b4*/ 	.short	0x0100
        /*02b6*/ 	.byte	0x08
	.zero		1


	//   ....[35]....
        /*02b8*/ 	.word	0x00000480
        /*02bc*/ 	.word	0x000000ff
        /*02c0*/ 	.word	0x00000138
        /*02c4*/ 	.short	0x0100
        /*02c6*/ 	.byte	0x08
	.zero		1


	//   ....[36]....
        /*02c8*/ 	.word	0x00000490
        /*02cc*/ 	.word	0x000000ff
        /*02d0*/ 	.word	0x00000090
        /*02d4*/ 	.short	0x0100
        /*02d6*/ 	.byte	0x08
	.zero		1


	//   ....[37]....
        /*02d8*/ 	.word	0x000004a0
        /*02dc*/ 	.word	0x000000ff
        /*02e0*/ 	.word	0x00000140
        /*02e4*/ 	.short	0x0100
        /*02e6*/ 	.byte	0x08
	.zero		1


	//   ....[38]....
        /*02e8*/ 	.word	0x000004b0
        /*02ec*/ 	.word	0x000000ff
        /*02f0*/ 	.word	0x00000098
        /*02f4*/ 	.short	0x0100
        /*02f6*/ 	.byte	0x08
	.zero		1


	//   ....[39]....
        /*02f8*/ 	.word	0x000004c0
        /*02fc*/ 	.word	0x000000ff
        /*0300*/ 	.word	0x00000148
        /*0304*/ 	.short	0x0100
        /*0306*/ 	.byte	0x08
	.zero		1


	//   ....[40]....
        /*0308*/ 	.word	0x000004d0
        /*030c*/ 	.word	0x000000ff
        /*0310*/ 	.word	0x000000a0
        /*0314*/ 	.short	0x0100
        /*0316*/ 	.byte	0x08
	.zero		1


	//   ....[41]....
        /*0318*/ 	.word	0x000004e0
        /*031c*/ 	.word	0x000000ff
        /*0320*/ 	.word	0x00000150
        /*0324*/ 	.short	0x0100
        /*0326*/ 	.byte	0x08
	.zero		1


	//   ....[42]....
        /*0328*/ 	.word	0x000004f0
        /*032c*/ 	.word	0x000000ff
        /*0330*/ 	.word	0x000000a8
        /*0334*/ 	.short	0x0100
        /*0336*/ 	.byte	0x08
	.zero		1


	//   ....[43]....
        /*0338*/ 	.word	0x00000500
        /*033c*/ 	.word	0x000000ff
        /*0340*/ 	.word	0x00000158
        /*0344*/ 	.short	0x0100
        /*0346*/ 	.byte	0x08
	.zero		1


	//   ....[44]....
        /*0348*/ 	.word	0x00000960
        /*034c*/ 	.word	0x000000ff
        /*0350*/ 	.word	0x00000170
        /*0354*/ 	.short	0x0100
        /*0356*/ 	.byte	0x06
	.zero		1


	//   ....[45]....
        /*0358*/ 	.word	0x000009f0
        /*035c*/ 	.word	0x000000ff
        /*0360*/ 	.word	0x00000178
        /*0364*/ 	.short	0x0100
        /*0366*/ 	.byte	0x06
	.zero		1


	//   ....[46]....
        /*0368*/ 	.word	0x00001750
        /*036c*/ 	.word	0x00000003
        /*0370*/ 	.word	0x00000000
        /*0374*/ 	.short	0x010a
        /*0376*/ 	.byte	0x3f
	.zero		1


	//   ....[47]....
        /*0378*/ 	.word	0x00001790
        /*037c*/ 	.word	0x00000003
        /*0380*/ 	.word	0x00000000
        /*0384*/ 	.short	0x010a
        /*0386*/ 	.byte	0x3f
	.zero		1


	//   ....[48]....
        /*0388*/ 	.word	0x00001a60
        /*038c*/ 	.word	0x00000005
        /*0390*/ 	.word	0x00000000
        /*0394*/ 	.short	0x010a
        /*0396*/ 	.byte	0x3f
	.zero		1


	//   ....[49]....
        /*0398*/ 	.word	0x00001aa0
        /*039c*/ 	.word	0x00000005
        /*03a0*/ 	.word	0x00000000
        /*03a4*/ 	.short	0x010a
        /*03a6*/ 	.byte	0x3f
	.zero		1


	//   ....[50]....
        /*03a8*/ 	.word	0x00001c00
        /*03ac*/ 	.word	0x00000005
        /*03b0*/ 	.word	0x00000000
        /*03b4*/ 	.short	0x0101
        /*03b6*/ 	.byte	0x3f
	.zero		1


	//   ....[51]....
        /*03b8*/ 	.word	0x00001e20
        /*03bc*/ 	.word	0x00000003
        /*03c0*/ 	.word	0x00000000
        /*03c4*/ 	.short	0x0101
        /*03c6*/ 	.byte	0x3f
	.zero		1


	//   ....[52]....
        /*03c8*/ 	.word	0x00004340
        /*03cc*/ 	.word	0x0000000e
        /*03d0*/ 	.word	0x000000b0
        /*03d4*/ 	.short	0x010a
        /*03d6*/ 	.byte	0x3f
	.zero		1


	//   ....[53]....
        /*03d8*/ 	.word	0x000046c0
        /*03dc*/ 	.word	0x00000003
        /*03e0*/ 	.word	0x00000178
        /*03e4*/ 	.short	0x0101
        /*03e6*/ 	.byte	0x3f
	.zero		1


	//   ....[54]....
        /*03e8*/ 	.word	0x00004e10
        /*03ec*/ 	.word	0x00000007
        /*03f0*/ 	.word	0x00000000
        /*03f4*/ 	.short	0x010a
        /*03f6*/ 	.byte	0x3f
	.zero		1


	//   ....[55]....
        /*03f8*/ 	.word	0x00004e90
        /*03fc*/ 	.word	0x00000009
        /*0400*/ 	.word	0x00000000
        /*0404*/ 	.short	0x010a
        /*0406*/ 	.byte	0x3f
	.zero		1


	//   ....[56]....
        /*0408*/ 	.word	0x00004f20
        /*040c*/ 	.word	0x00000006
        /*0410*/ 	.word	0x00000000
        /*0414*/ 	.short	0x010a
        /*0416*/ 	.byte	0x3f
	.zero		1


	//   ....[57]....
        /*0418*/ 	.word	0x00004fb0
        /*041c*/ 	.word	0x00000009
        /*0420*/ 	.word	0x00000000
        /*0424*/ 	.short	0x010a
        /*0426*/ 	.byte	0x3f
	.zero		1


	//   ....[58]....
        /*0428*/ 	.word	0x00005040
        /*042c*/ 	.word	0x00000006
        /*0430*/ 	.word	0x00000000
        /*0434*/ 	.short	0x010a
        /*0436*/ 	.byte	0x3f
	.zero		1


	//   ....[59]....
        /*0438*/ 	.word	0x000050d0
        /*043c*/ 	.word	0x00000009
        /*0440*/ 	.word	0x00000000
        /*0444*/ 	.short	0x010a
        /*0446*/ 	.byte	0x3f
	.zero		1


	//   ....[60]....
        /*0448*/ 	.word	0x00005160
        /*044c*/ 	.word	0x00000006
        /*0450*/ 	.word	0x00000000
        /*0454*/ 	.short	0x010a
        /*0456*/ 	.byte	0x3f
	.zero		1


	//   ....[61]....
        /*0458*/ 	.word	0x000051f0
        /*045c*/ 	.word	0x00000009
        /*0460*/ 	.word	0x00000000
        /*0464*/ 	.short	0x010a
        /*0466*/ 	.byte	0x3f
	.zero		1


	//   ....[62]....
        /*0468*/ 	.word	0x00005280
        /*046c*/ 	.word	0x00000006
        /*0470*/ 	.word	0x00000000
        /*0474*/ 	.short	0x010a
        /*0476*/ 	.byte	0x3f
	.zero		1


	//   ....[63]....
        /*0478*/ 	.word	0x00005310
        /*047c*/ 	.word	0x00000009
        /*0480*/ 	.word	0x00000000
        /*0484*/ 	.short	0x010a
        /*0486*/ 	.byte	0x3f
	.zero		1


	//   ....[64]....
        /*0488*/ 	.word	0x000053a0
        /*048c*/ 	.word	0x00000006
        /*0490*/ 	.word	0x00000000
        /*0494*/ 	.short	0x010a
        /*0496*/ 	.byte	0x3f
	.zero		1


	//   ....[65]....
        /*0498*/ 	.word	0x00005430
        /*049c*/ 	.word	0x00000009
        /*04a0*/ 	.word	0x00000000
        /*04a4*/ 	.short	0x010a
        /*04a6*/ 	.byte	0x3f
	.zero		1


	//   ....[66]....
        /*04a8*/ 	.word	0x000054c0
        /*04ac*/ 	.word	0x00000006
        /*04b0*/ 	.word	0x00000000
        /*04b4*/ 	.short	0x010a
        /*04b6*/ 	.byte	0x3f
	.zero		1


	//   ....[67]....
        /*04b8*/ 	.word	0x00005550
        /*04bc*/ 	.word	0x00000009
        /*04c0*/ 	.word	0x00000000
        /*04c4*/ 	.short	0x010a
        /*04c6*/ 	.byte	0x3f
	.zero		1


	//   ....[68]....
        /*04c8*/ 	.word	0x000055e0
        /*04cc*/ 	.word	0x00000006
        /*04d0*/ 	.word	0x00000000
        /*04d4*/ 	.short	0x010a
        /*04d6*/ 	.byte	0x3f
	.zero		1


	//   ....[69]....
        /*04d8*/ 	.word	0x00005670
        /*04dc*/ 	.word	0x00000009
        /*04e0*/ 	.word	0x00000000
        /*04e4*/ 	.short	0x010a
        /*04e6*/ 	.byte	0x3f
	.zero		1


	//   ....[70]....
        /*04e8*/ 	.word	0x00005700
        /*04ec*/ 	.word	0x00000006
        /*04f0*/ 	.word	0x00000000
        /*04f4*/ 	.short	0x010a
        /*04f6*/ 	.byte	0x3f
	.zero		1


	//   ....[71]....
        /*04f8*/ 	.word	0x00005790
        /*04fc*/ 	.word	0x00000009
        /*0500*/ 	.word	0x00000000
        /*0504*/ 	.short	0x010a
        /*0506*/ 	.byte	0x3f
	.zero		1


	//   ....[72]....
        /*0508*/ 	.word	0x00005820
        /*050c*/ 	.word	0x00000006
        /*0510*/ 	.word	0x00000000
        /*0514*/ 	.short	0x010a
        /*0516*/ 	.byte	0x3f
	.zero		1


	//   ....[73]....
        /*0518*/ 	.word	0x000058b0
        /*051c*/ 	.word	0x00000009
        /*0520*/ 	.word	0x00000000
        /*0524*/ 	.short	0x010a
        /*0526*/ 	.byte	0x3f
	.zero		1


	//   ....[74]....
        /*0528*/ 	.word	0x00005940
        /*052c*/ 	.word	0x00000006
        /*0530*/ 	.word	0x00000000
        /*0534*/ 	.short	0x010a
        /*0536*/ 	.byte	0x3f
	.zero		1


	//   ....[75]....
        /*0538*/ 	.word	0x000059d0
        /*053c*/ 	.word	0x00000003
        /*0540*/ 	.word	0x00000000
        /*0544*/ 	.short	0x010a
        /*0546*/ 	.byte	0x3f
	.zero		1


	//   ....[76]....
        /*0548*/ 	.word	0x00005a30
        /*054c*/ 	.word	0x00000003
        /*0550*/ 	.word	0x00000000
        /*0554*/ 	.short	0x010a
        /*0556*/ 	.byte	0x3f
	.zero		1


	//   ....[77]....
        /*0558*/ 	.word	0x00005a80
        /*055c*/ 	.word	0x00000005
        /*0560*/ 	.word	0x00000000
        /*0564*/ 	.short	0x010a
        /*0566*/ 	.byte	0x3f
	.zero		1


	//   ....[78]....
        /*0568*/ 	.word	0x00005b50
        /*056c*/ 	.word	0x0000000e
        /*0570*/ 	.word	0x000000b0
        /*0574*/ 	.short	0x010a
        /*0576*/ 	.byte	0x3f
	.zero		1


	//   ....[79]....
        /*0578*/ 	.word	0x00005c20
        /*057c*/ 	.word	0x00000007
        /*0580*/ 	.word	0x00000000
        /*0584*/ 	.short	0x010a
        /*0586*/ 	.byte	0x3f
	.zero		1


	//   ....[80]....
        /*0588*/ 	.word	0x00005c70
        /*058c*/ 	.word	0x00000009
        /*0590*/ 	.word	0x00000000
        /*0594*/ 	.short	0x010a
        /*0596*/ 	.byte	0x3f
	.zero		1


	//   ....[81]....
        /*0598*/ 	.word	0x00005cc0
        /*059c*/ 	.word	0x00000006
        /*05a0*/ 	.word	0x00000000
        /*05a4*/ 	.short	0x010a
        /*05a6*/ 	.byte	0x3f
	.zero		1


	//   ....[82]....
        /*05a8*/ 	.word	0x00005d10
        /*05ac*/ 	.word	0x00000009
        /*05b0*/ 	.word	0x00000000
        /*05b4*/ 	.short	0x010a
        /*05b6*/ 	.byte	0x3f
	.zero		1


	//   ....[83]....
        /*05b8*/ 	.word	0x00005d60
        /*05bc*/ 	.word	0x00000006
        /*05c0*/ 	.word	0x00000000
        /*05c4*/ 	.short	0x010a
        /*05c6*/ 	.byte	0x3f
	.zero		1


	//   ....[84]....
        /*05c8*/ 	.word	0x00005db0
        /*05cc*/ 	.word	0x00000009
        /*05d0*/ 	.word	0x00000000
        /*05d4*/ 	.short	0x010a
        /*05d6*/ 	.byte	0x3f
	.zero		1


	//   ....[85]....
        /*05d8*/ 	.word	0x00005e00
        /*05dc*/ 	.word	0x00000006
        /*05e0*/ 	.word	0x00000000
        /*05e4*/ 	.short	0x010a
        /*05e6*/ 	.byte	0x3f
	.zero		1


	//   ....[86]....
        /*05e8*/ 	.word	0x00005e50
        /*05ec*/ 	.word	0x00000009
        /*05f0*/ 	.word	0x00000000
        /*05f4*/ 	.short	0x010a
        /*05f6*/ 	.byte	0x3f
	.zero		1


	//   ....[87]....
        /*05f8*/ 	.word	0x00005ea0
        /*05fc*/ 	.word	0x00000006
        /*0600*/ 	.word	0x00000000
        /*0604*/ 	.short	0x010a
        /*0606*/ 	.byte	0x3f
	.zero		1


	//   ....[88]....
        /*0608*/ 	.word	0x00005ef0
        /*060c*/ 	.word	0x00000009
        /*0610*/ 	.word	0x00000000
        /*0614*/ 	.short	0x010a
        /*0616*/ 	.byte	0x3f
	.zero		1


	//   ....[89]....
        /*0618*/ 	.word	0x00005f40
        /*061c*/ 	.word	0x00000006
        /*0620*/ 	.word	0x00000000
        /*0624*/ 	.short	0x010a
        /*0626*/ 	.byte	0x3f
	.zero		1


	//   ....[90]....
        /*0628*/ 	.word	0x00005f90
        /*062c*/ 	.word	0x00000009
        /*0630*/ 	.word	0x00000000
        /*0634*/ 	.short	0x010a
        /*0636*/ 	.byte	0x3f
	.zero		1


	//   ....[91]....
        /*0638*/ 	.word	0x00005fe0
        /*063c*/ 	.word	0x00000006
        /*0640*/ 	.word	0x00000000
        /*0644*/ 	.short	0x010a
        /*0646*/ 	.byte	0x3f
	.zero		1


	//   ....[92]....
        /*0648*/ 	.word	0x00006030
        /*064c*/ 	.word	0x00000009
        /*0650*/ 	.word	0x00000000
        /*0654*/ 	.short	0x010a
        /*0656*/ 	.byte	0x3f
	.zero		1


	//   ....[93]....
        /*0658*/ 	.word	0x00006080
        /*065c*/ 	.word	0x00000006
        /*0660*/ 	.word	0x00000000
        /*0664*/ 	.short	0x010a
        /*0666*/ 	.byte	0x3f
	.zero		1


	//   ....[94]....
        /*0668*/ 	.word	0x000060d0
        /*066c*/ 	.word	0x00000009
        /*0670*/ 	.word	0x00000000
        /*0674*/ 	.short	0x010a
        /*0676*/ 	.byte	0x3f
	.zero		1


	//   ....[95]....
        /*0678*/ 	.word	0x00006120
        /*067c*/ 	.word	0x00000006
        /*0680*/ 	.word	0x00000000
        /*0684*/ 	.short	0x010a
        /*0686*/ 	.byte	0x3f
	.zero		1


	//   ....[96]....
        /*0688*/ 	.word	0x00006170
        /*068c*/ 	.word	0x00000009
        /*0690*/ 	.word	0x00000000
        /*0694*/ 	.short	0x010a
        /*0696*/ 	.byte	0x3f
	.zero		1


	//   ....[97]....
        /*0698*/ 	.word	0x000061c0
        /*069c*/ 	.word	0x00000006
        /*06a0*/ 	.word	0x00000000
        /*06a4*/ 	.short	0x010a
        /*06a6*/ 	.byte	0x3f
	.zero		1


	//   ....[98]....
        /*06a8*/ 	.word	0x00006210
        /*06ac*/ 	.word	0x00000009
        /*06b0*/ 	.word	0x00000000
        /*06b4*/ 	.short	0x010a
        /*06b6*/ 	.byte	0x3f
	.zero		1


	//   ....[99]....
        /*06b8*/ 	.word	0x00006260
        /*06bc*/ 	.word	0x00000006
        /*06c0*/ 	.word	0x00000000
        /*06c4*/ 	.short	0x010a
        /*06c6*/ 	.byte	0x3f
	.zero		1


	//----- nvinfo : EIATTR_NUM_MBARRIERS
	.align		4
.L_35:
        /*06c8*/ 	.byte	0x03, 0x38
        /*06ca*/ 	.short	0x002e


	//----- nvinfo : EIATTR_EXIT_INSTR_OFFSETS
	.align		4
        /*06cc*/ 	.byte	0x04, 0x1c
        /*06ce*/ 	.short	(.L_37 - .L_36)


	//   ....[0]....
.L_36:
        /*06d0*/ 	.word	0x00000bd0


	//   ....[1]....
        /*06d4*/ 	.word	0x00001400


	//   ....[2]....
        /*06d8*/ 	.word	0x00003a60


	//   ....[3]....
        /*06dc*/ 	.word	0x00003fe0


	//   ....[4]....
        /*06e0*/ 	.word	0x00005a20


	//----- nvinfo : EIATTR_MAX_THREADS
	.align		4
.L_37:
        /*06e4*/ 	.byte	0x04, 0x05
        /*06e6*/ 	.short	(.L_39 - .L_38)
.L_38:
        /*06e8*/ 	.word	0x00000180
        /*06ec*/ 	.word	0x00000001
        /*06f0*/ 	.word	0x00000001


	//----- nvinfo : EIATTR_CRS_STACK_SIZE
	.align		4
.L_39:
        /*06f4*/ 	.byte	0x04, 0x1e
        /*06f6*/ 	.short	(.L_41 - .L_40)
.L_40:
        /*06f8*/ 	.word	0x00000000


	//----- nvinfo : EIATTR_CBANK_PARAM_SIZE
	.align		4
.L_41:
        /*06fc*/ 	.byte	0x03, 0x19
        /*06fe*/ 	.short	0x0470


	//----- nvinfo : EIATTR_PARAM_CBANK
	.align		4
        /*0700*/ 	.byte	0x04, 0x0a
        /*0702*/ 	.short	(.L_43 - .L_42)
	.align		4
.L_42:
        /*0704*/ 	.word	index@(.nv.constant0._ZN7cutlass13device_kernelINS_4gemm6kernel13GemmUniversalIN4cute5tupleIJiiiiEEENS1_10collective13CollectiveMmaINS1_34MainloopSm90TmaGmmaWarpSpecializedILi22ENS5_IJNS4_1CILi2EEENSA_ILi1EEESC_EEENS1_35KernelTmaWarpSpecializedCooperativeEEENS5_IJNSA_ILi128EEENSA_ILi32EEESH_EEENS_6half_tENS5_IJlSC_lEEESJ_SK_NS4_8TiledMMAINS4_8MMA_AtomIJNS4_4SM904GMMA25MMA_64x32x16_F32F16F16_SSILNSO_5MajorE0ELSQ_0ELNSO_7ScaleInE1ELSR_1EEEEEENS4_6LayoutISD_NS5_IJSC_NSA_ILi0EEESV_EEEEENS5_IJNS4_10UnderscoreESY_SY_EEEEENS4_13SM90_TMA_LOADENS4_14ComposedLayoutINS4_7SwizzleILi2ELi4ELi3EEENS4_18smem_ptr_flag_bitsILi16EEENSU_INS5_IJNSA_ILi8EEESH_EEENS5_IJSH_SC_EEEEEEEvNS4_8identityENS4_23SM90_TMA_LOAD_MULTICASTES1B_vS1C_EENS_8epilogue10collective6detail29Sm90TmaWarpSpecializedAdapterINS1G_15DefaultEpilogueISJ_SK_SK_NS1F_6thread17LinearCombinationISJ_Li1EffLNS1K_9ScaleType4KindE0ELNS_15FloatRoundStyleE2ESJ_EENS1_15EpilogueDefaultEEEEEvvEEEEvNT_6ParamsE)
        /*0708*/ 	.short	0x0210
        /*070a*/ 	.short	0x0470


	//----- nvinfo : EIATTR_SW_WAR
	.align		4
.L_43:
        /*070c*/ 	.byte	0x04, 0x36
        /*070e*/ 	.short	(.L_45 - .L_44)
.L_44:
        /*0710*/ 	.word	0x00000008
.L_45:


//--------------------- .nv.callgraph             --------------------------
	.section	.nv.callgraph,"",@"SHT_CUDA_CALLGRAPH"
	.align	4
	.sectionentsize	8
	.align		4
        /*0000*/ 	.word	0x00000000
	.align		4
        /*0004*/ 	.word	0xffffffff
	.align		4
        /*0008*/ 	.word	index@(_ZN7cutlass13device_kernelINS_4gemm6kernel13GemmUniversalIN4cute5tupleIJiiiiEEENS1_10collective13CollectiveMmaINS1_34MainloopSm90TmaGmmaWarpSpecializedILi22ENS5_IJNS4_1CILi2EEENSA_ILi1EEESC_EEENS1_35KernelTmaWarpSpecializedCooperativeEEENS5_IJNSA_ILi128EEENSA_ILi32EEESH_EEENS_6half_tENS5_IJlSC_lEEESJ_SK_NS4_8TiledMMAINS4_8MMA_AtomIJNS4_4SM904GMMA25MMA_64x32x16_F32F16F16_SSILNSO_5MajorE0ELSQ_0ELNSO_7ScaleInE1ELSR_1EEEEEENS4_6LayoutISD_NS5_IJSC_NSA_ILi0EEESV_EEEEENS5_IJNS4_10UnderscoreESY_SY_EEEEENS4_13SM90_TMA_LOADENS4_14ComposedLayoutINS4_7SwizzleILi2ELi4ELi3EEENS4_18smem_ptr_flag_bitsILi16EEENSU_INS5_IJNSA_ILi8EEESH_EEENS5_IJSH_SC_EEEEEEEvNS4_8identityENS4_23SM90_TMA_LOAD_MULTICASTES1B_vS1C_EENS_8epilogue10collective6detail29Sm90TmaWarpSpecializedAdapterINS1G_15DefaultEpilogueISJ_SK_SK_NS1F_6thread17LinearCombinationISJ_Li1EffLNS1K_9ScaleType4KindE0ELNS_15FloatRoundStyleE2ESJ_EENS1_15EpilogueDefaultEEEEEvvEEEEvNT_6ParamsE)
	.align		4
        /*000c*/ 	.word	index@(__assertfail)
	.align		4
        /*0010*/ 	.word	0x00000000
	.align		4
        /*0014*/ 	.word	0xfffffffe
	.align		4
        /*0018*/ 	.word	0x00000000
	.align		4
        /*001c*/ 	.word	0xfffffffd
	.align		4
        /*0020*/ 	.word	0x00000000
	.align		4
        /*0024*/ 	.word	0xfffffffc


//--------------------- .nv.constant4             --------------------------
	.section	.nv.constant4,"a",@progbits
	.align	8
	.align		8
.nv.constant4:
        /*0000*/ 	.dword	__assertfail
	.align		8
        /*0008*/ 	.dword	__unnamed_1
	.align		8
        /*0010*/ 	.dword	_ZN40_INTERNAL_484764c2_4_k_cu_34d13eb2_162084cuda3std3__45__cpo5beginE
	.align		8
        /*0018*/ 	.dword	_ZN40_INTERNAL_484764c2_4_k_cu_34d13eb2_162084cuda3std3__45__cpo3endE
	.align		8
        /*0020*/ 	.dword	_ZN40_INTERNAL_484764c2_4_k_cu_34d13eb2_162084cuda3std3__45__cpo6cbeginE
	.align		8
        /*0028*/ 	.dword	_ZN40_INTERNAL_484764c2_4_k_cu_34d13eb2_162084cuda3std3__45__cpo4cendE
	.align		8
        /*0030*/ 	.dword	_ZN40_INTERNAL_484764c2_4_k_cu_34d13eb2_162084cuda3std3__442_GLOBAL__N__484764c2_4_k_cu_34d13eb2_162086ignoreE
	.align		8
        /*0038*/ 	.dword	_ZN40_INTERNAL_484764c2_4_k_cu_34d13eb2_162084cuda3std3__419piecewise_constructE
	.align		8
        /*0040*/ 	.dword	_ZN40_INTERNAL_484764c2_4_k_cu_34d13eb2_162084cuda3std3__48in_placeE
	.align		8
        /*0048*/ 	.dword	_ZN40_INTERNAL_484764c2_4_k_cu_34d13eb2_162084cuda3std6ranges3__45__cpo4swapE
	.align		8
        /*0050*/ 	.dword	_ZN40_INTERNAL_484764c2_4_k_cu_34d13eb2_162084cuda3std6ranges3__45__cpo9iter_moveE
	.align		8
        /*0058*/ 	.dword	_ZN40_INTERNAL_484764c2_4_k_cu_34d13eb2_162084cute7productE
	.align		8
        /*0060*/ 	.dword	_ZN40_INTERNAL_484764c2_4_k_cu_34d13eb2_162084cute1_E
	.align		8
        /*0068*/ 	.dword	$str$22
	.align		8
        /*0070*/ 	.dword	$str$23


//--------------------- .text._ZN7cutlass13device_kernelINS_4gemm6kernel13GemmUniversalIN4cute5tupleIJiiiiEEENS1_10collective13CollectiveMmaINS1_34MainloopSm90TmaGmmaWarpSpecializedILi22ENS5_IJNS4_1CILi2EEENSA_ILi1EEESC_EEENS1_35KernelTmaWarpSpecializedCooperativeEEENS5_IJNSA_ILi128EEENSA_ILi32EEESH_EEENS_6half_tENS5_IJlSC_lEEESJ_SK_NS4_8TiledMMAINS4_8MMA_AtomIJNS4_4SM904GMMA25MMA_64x32x16_F32F16F16_SSILNSO_5MajorE0ELSQ_0ELNSO_7ScaleInE1ELSR_1EEEEEENS4_6LayoutISD_NS5_IJSC_NSA_ILi0EEESV_EEEEENS5_IJNS4_10UnderscoreESY_SY_EEEEENS4_13SM90_TMA_LOADENS4_14ComposedLayoutINS4_7SwizzleILi2ELi4ELi3EEENS4_18smem_ptr_flag_bitsILi16EEENSU_INS5_IJNSA_ILi8EEESH_EEENS5_IJSH_SC_EEEEEEEvNS4_8identityENS4_23SM90_TMA_LOAD_MULTICASTES1B_vS1C_EENS_8epilogue10collective6detail29Sm90TmaWarpSpecializedAdapterINS1G_15DefaultEpilogueISJ_SK_SK_NS1F_6thread17LinearCombinationISJ_Li1EffLNS1K_9ScaleType4KindE0ELNS_15FloatRoundStyleE2ESJ_EENS1_15EpilogueDefaultEEEEEvvEEEEvNT_6ParamsE --------------------------
	.section	.text._ZN7cutlass13device_kernelINS_4gemm6kernel13GemmUniversalIN4cute5tupleIJiiiiEEENS1_10collective13CollectiveMmaINS1_34MainloopSm90TmaGmmaWarpSpecializedILi22ENS5_IJNS4_1CILi2EEENSA_ILi1EEESC_EEENS1_35KernelTmaWarpSpecializedCooperativeEEENS5_IJNSA_ILi128EEENSA_ILi32EEESH_EEENS_6half_tENS5_IJlSC_lEEESJ_SK_NS4_8TiledMMAINS4_8MMA_AtomIJNS4_4SM904GMMA25MMA_64x32x16_F32F16F16_SSILNSO_5MajorE0ELSQ_0ELNSO_7ScaleInE1ELSR_1EEEEEENS4_6LayoutISD_NS5_IJSC_NSA_ILi0EEESV_EEEEENS5_IJNS4_10UnderscoreESY_SY_EEEEENS4_13SM90_TMA_LOADENS4_14ComposedLayoutINS4_7SwizzleILi2ELi4ELi3EEENS4_18smem_ptr_flag_bitsILi16EEENSU_INS5_IJNSA_ILi8EEESH_EEENS5_IJSH_SC_EEEEEEEvNS4_8identityENS4_23SM90_TMA_LOAD_MULTICASTES1B_vS1C_EENS_8epilogue10collective6detail29Sm90TmaWarpSpecializedAdapterINS1G_15DefaultEpilogueISJ_SK_SK_NS1F_6thread17LinearCombinationISJ_Li1EffLNS1K_9ScaleType4KindE0ELNS_15FloatRoundStyleE2ESJ_EENS1_15EpilogueDefaultEEEEEvvEEEEvNT_6ParamsE,"ax",@progbits
	.align	128
.text._ZN7cutlass13device_kernelINS_4gemm6kernel13GemmUniversalIN4cute5tupleIJiiiiEEENS1_10collective13CollectiveMmaINS1_34MainloopSm90TmaGmmaWarpSpecializedILi22ENS5_IJNS4_1CILi2EEENSA_ILi1EEESC_EEENS1_35KernelTmaWarpSpecializedCooperativeEEENS5_IJNSA_ILi128EEENSA_ILi32EEESH_EEENS_6half_tENS5_IJlSC_lEEESJ_SK_NS4_8TiledMMAINS4_8MMA_AtomIJNS4_4SM904GMMA25MMA_64x32x16_F32F16F16_SSILNSO_5MajorE0ELSQ_0ELNSO_7ScaleInE1ELSR_1EEEEEENS4_6LayoutISD_NS5_IJSC_NSA_ILi0EEESV_EEEEENS5_IJNS4_10UnderscoreESY_SY_EEEEENS4_13SM90_TMA_LOADENS4_14ComposedLayoutINS4_7SwizzleILi2ELi4ELi3EEENS4_18smem_ptr_flag_bitsILi16EEENSU_INS5_IJNSA_ILi8EEESH_EEENS5_IJSH_SC_EEEEEEEvNS4_8identityENS4_23SM90_TMA_LOAD_MULTICASTES1B_vS1C_EENS_8epilogue10collective6detail29Sm90TmaWarpSpecializedAdapterINS1G_15DefaultEpilogueISJ_SK_SK_NS1F_6thread17LinearCombinationISJ_Li1EffLNS1K_9ScaleType4KindE0ELNS_15FloatRoundStyleE2ESJ_EENS1_15EpilogueDefaultEEEEEvvEEEEvNT_6ParamsE:
        .type           _ZN7cutlass13device_kernelINS_4gemm6kernel13GemmUniversalIN4cute5tupleIJiiiiEEENS1_10collective13CollectiveMmaINS1_34MainloopSm90TmaGmmaWarpSpecializedILi22ENS5_IJNS4_1CILi2EEENSA_ILi1EEESC_EEENS1_35KernelTmaWarpSpecializedCooperativeEEENS5_IJNSA_ILi128EEENSA_ILi32EEESH_EEENS_6half_tENS5_IJlSC_lEEESJ_SK_NS4_8TiledMMAINS4_8MMA_AtomIJNS4_4SM904GMMA25MMA_64x32x16_F32F16F16_SSILNSO_5MajorE0ELSQ_0ELNSO_7ScaleInE1ELSR_1EEEEEENS4_6LayoutISD_NS5_IJSC_NSA_ILi0EEESV_EEEEENS5_IJNS4_10UnderscoreESY_SY_EEEEENS4_13SM90_TMA_LOADENS4_14ComposedLayoutINS4_7SwizzleILi2ELi4ELi3EEENS4_18smem_ptr_flag_bitsILi16EEENSU_INS5_IJNSA_ILi8EEESH_EEENS5_IJSH_SC_EEEEEEEvNS4_8identityENS4_23SM90_TMA_LOAD_MULTICASTES1B_vS1C_EENS_8epilogue10collective6detail29Sm90TmaWarpSpecializedAdapterINS1G_15DefaultEpilogueISJ_SK_SK_NS1F_6thread17LinearCombinationISJ_Li1EffLNS1K_9ScaleType4KindE0ELNS_15FloatRoundStyleE2ESJ_EENS1_15EpilogueDefaultEEEEEvvEEEEvNT_6ParamsE,@function
        .size           _ZN7cutlass13device_kernelINS_4gemm6kernel13GemmUniversalIN4cute5tupleIJiiiiEEENS1_10collective13CollectiveMmaINS1_34MainloopSm90TmaGmmaWarpSpecializedILi22ENS5_IJNS4_1CILi2EEENSA_ILi1EEESC_EEENS1_35KernelTmaWarpSpecializedCooperativeEEENS5_IJNSA_ILi128EEENSA_ILi32EEESH_EEENS_6half_tENS5_IJlSC_lEEESJ_SK_NS4_8TiledMMAINS4_8MMA_AtomIJNS4_4SM904GMMA25MMA_64x32x16_F32F16F16_SSILNSO_5MajorE0ELSQ_0ELNSO_7ScaleInE1ELSR_1EEEEEENS4_6LayoutISD_NS5_IJSC_NSA_ILi0EEESV_EEEEENS5_IJNS4_10UnderscoreESY_SY_EEEEENS4_13SM90_TMA_LOADENS4_14ComposedLayoutINS4_7SwizzleILi2ELi4ELi3EEENS4_18smem_ptr_flag_bitsILi16EEENSU_INS5_IJNSA_ILi8EEESH_EEENS5_IJSH_SC_EEEEEEEvNS4_8identityENS4_23SM90_TMA_LOAD_MULTICASTES1B_vS1C_EENS_8epilogue10collective6detail29Sm90TmaWarpSpecializedAdapterINS1G_15DefaultEpilogueISJ_SK_SK_NS1F_6thread17LinearCombinationISJ_Li1EffLNS1K_9ScaleType4KindE0ELNS_15FloatRoundStyleE2ESJ_EENS1_15EpilogueDefaultEEEEEvvEEEEvNT_6ParamsE,(.L_x_140 - _ZN7cutlass13device_kernelINS_4gemm6kernel13GemmUniversalIN4cute5tupleIJiiiiEEENS1_10collective13CollectiveMmaINS1_34MainloopSm90TmaGmmaWarpSpecializedILi22ENS5_IJNS4_1CILi2EEENSA_ILi1EEESC_EEENS1_35KernelTmaWarpSpecializedCooperativeEEENS5_IJNSA_ILi128EEENSA_ILi32EEESH_EEENS_6half_tENS5_IJlSC_lEEESJ_SK_NS4_8TiledMMAINS4_8MMA_AtomIJNS4_4SM904GMMA25MMA_64x32x16_F32F16F16_SSILNSO_5MajorE0ELSQ_0ELNSO_7ScaleInE1ELSR_1EEEEEENS4_6LayoutISD_NS5_IJSC_NSA_ILi0EEESV_EEEEENS5_IJNS4_10UnderscoreESY_SY_EEEEENS4_13SM90_TMA_LOADENS4_14ComposedLayoutINS4_7SwizzleILi2ELi4ELi3EEENS4_18smem_ptr_flag_bitsILi16EEENSU_INS5_IJNSA_ILi8EEESH_EEENS5_IJSH_SC_EEEEEEEvNS4_8identityENS4_23SM90_TMA_LOAD_MULTICASTES1B_vS1C_EENS_8epilogue10collective6detail29Sm90TmaWarpSpecializedAdapterINS1G_15DefaultEpilogueISJ_SK_SK_NS1F_6thread17LinearCombinationISJ_Li1EffLNS1K_9ScaleType4KindE0ELNS_15FloatRoundStyleE2ESJ_EENS1_15EpilogueDefaultEEEEEvvEEEEvNT_6ParamsE)
        .other          _ZN7cutlass13device_kernelINS_4gemm6kernel13GemmUniversalIN4cute5tupleIJiiiiEEENS1_10collective13CollectiveMmaINS1_34MainloopSm90TmaGmmaWarpSpecializedILi22ENS5_IJNS4_1CILi2EEENSA_ILi1EEESC_EEENS1_35KernelTmaWarpSpecializedCooperativeEEENS5_IJNSA_ILi128EEENSA_ILi32EEESH_EEENS_6half_tENS5_IJlSC_lEEESJ_SK_NS4_8TiledMMAINS4_8MMA_AtomIJNS4_4SM904GMMA25MMA_64x32x16_F32F16F16_SSILNSO_5MajorE0ELSQ_0ELNSO_7ScaleInE1ELSR_1EEEEEENS4_6LayoutISD_NS5_IJSC_NSA_ILi0EEESV_EEEEENS5_IJNS4_10UnderscoreESY_SY_EEEEENS4_13SM90_TMA_LOADENS4_14ComposedLayoutINS4_7SwizzleILi2ELi4ELi3EEENS4_18smem_ptr_flag_bitsILi16EEENSU_INS5_IJNSA_ILi8EEESH_EEENS5_IJSH_SC_EEEEEEEvNS4_8identityENS4_23SM90_TMA_LOAD_MULTICASTES1B_vS1C_EENS_8epilogue10collective6detail29Sm90TmaWarpSpecializedAdapterINS1G_15DefaultEpilogueISJ_SK_SK_NS1F_6thread17LinearCombinationISJ_Li1EffLNS1K_9ScaleType4KindE0ELNS_15FloatRoundStyleE2ESJ_EENS1_15EpilogueDefaultEEEEEvvEEEEvNT_6ParamsE,@"STO_CUDA_ENTRY STV_DEFAULT"
_ZN7cutlass13device_kernelINS_4gemm6kernel13GemmUniversalIN4cute5tupleIJiiiiEEENS1_10collective13CollectiveMmaINS1_34MainloopSm90TmaGmmaWarpSpecializedILi22ENS5_IJNS4_1CILi2EEENSA_ILi1EEESC_EEENS1_35KernelTmaWarpSpecializedCooperativeEEENS5_IJNSA_ILi128EEENSA_ILi32EEESH_EEENS_6half_tENS5_IJlSC_lEEESJ_SK_NS4_8TiledMMAINS4_8MMA_AtomIJNS4_4SM904GMMA25MMA_64x32x16_F32F16F16_SSILNSO_5MajorE0ELSQ_0ELNSO_7ScaleInE1ELSR_1EEEEEENS4_6LayoutISD_NS5_IJSC_NSA_ILi0EEESV_EEEEENS5_IJNS4_10UnderscoreESY_SY_EEEEENS4_13SM90_TMA_LOADENS4_14ComposedLayoutINS4_7SwizzleILi2ELi4ELi3EEENS4_18smem_ptr_flag_bitsILi16EEENSU_INS5_IJNSA_ILi8EEESH_EEENS5_IJSH_SC_EEEEEEEvNS4_8identityENS4_23SM90_TMA_LOAD_MULTICASTES1B_vS1C_EENS_8epilogue10collective6detail29Sm90TmaWarpSpecializedAdapterINS1G_15DefaultEpilogueISJ_SK_SK_NS1F_6thread17LinearCombinationISJ_Li1EffLNS1K_9ScaleType4KindE0ELNS_15FloatRoundStyleE2ESJ_EENS1_15EpilogueDefaultEEEEEvvEEEEvNT_6ParamsE:
[----:B------:R-:W0:Y:S01]  /*0000*/  LDC R1, c[0x0][0x28] ;  /* 0x00000a00ff017b82 */ /* 0x000e220000000800 */
[----:B------:R-:W1:Y:S01]  /*0010*/  S2R R18, SR_TID.X ;  /* 0x0000000000127919 */ /* 0x000e620000002100 */
[----:B------:R-:W-:Y:S01]  /*0020*/  ELECT P0, URZ, PT ;  /* 0x00000000003f782f */ /* 0x000fe20003800000 */
[----:B------:R-:W-:Y:S01]  /*0030*/  BSSY B0, `(.L_x_0) ;  /* 0x000000f000007945 */ /* 0x000fe20003800000 */
[--C-:B-1----:R-:W-:Y:S02]  /*0040*/  SHF.R.U32.HI R0, RZ, 0x5, R18.reuse ;  /* 0x00000005ff007819 */ /* 0x102fe40000011612 */
[----:B------:R-:W-:-:S03]  /*0050*/  SHF.R.U32.HI R3, RZ, 0x7, R18 ;  /* 0x00000007ff037819 */ /* 0x000fc60000011612 */
[----:B------:R-:W1:Y:S04]  /*0060*/  SHFL.IDX PT, R2, R0, RZ, 0x1f ;  /* 0x00001fff00027589 */ /* 0x000e6800000e0000 */
[----:B------:R2:W3:Y:S01]  /*0070*/  SHFL.IDX PT, R5, R3, RZ, 0x1f ;  /* 0x00001fff03057589 */ /* 0x0004e200000e0000 */
[----:B-1----:R-:W-:-:S13]  /*0080*/  ISETP.NE.OR P0, PT, R2, RZ, !P0 ;  /* 0x000000ff0200720c */ /* 0x002fda0004705670 */
[----:B0-23--:R-:W-:Y:S05]  /*0090*/  @P0 BRA `(.L_x_1) ;  /* 0x0000000000200947 */ /* 0x00dfea0003800000 */
[----:B------:R-:W-:Y:S02]  /*00a0*/  ULDC.64 UR4, c[0x0][0x198] ;  /* 0x0000660000047ab9 */ /* 0x000fe40000000a00 */
[----:B------:R-:W-:Y:S02]  /*00b0*/  UIADD3 UR6, UP0, UR4, 0xf0, URZ ;  /* 0x000000f004067890 */ /* 0x000fe4000ff1e03f */
[----:B------:R-:W-:Y:S02]  /*00c0*/  UIADD3 UR4, UP1, UR4, 0x1f0, URZ ;  /* 0x000001f004047890 */ /* 0x000fe4000ff3e03f */
[----:B------:R-:W-:Y:S02]  /*00d0*/  UIADD3.X UR7, URZ, UR5, URZ, UP0, !UPT ;  /* 0x000000053f077290 */ /* 0x000fe400087fe43f */
[----:B------:R-:W-:-:S07]  /*00e0*/  UIADD3.X UR5, URZ, UR5, URZ, UP1, !UPT ;  /* 0x000000053f057290 */ /* 0x000fce0008ffe43f */
[----:B------:R0:W-:Y:S02]  /*00f0*/  UTMACCTL.PF [UR6] ;  /* 0x00000000060079b9 */ /* 0x0001e40008040000 */
[----:B------:R0:W-:Y:S02]  /*0100*/  UTMACCTL.PF [UR4] ;  /* 0x00000000040079b9 */ /* 0x0001e40008040000 */
[----:B0-----:R-:W-:Y:S01]  /*0110*/  NOP ;  /* 0x0000000000007918 */ /* 0x001fe20000000000 */
.L_x_1:
[----:B------:R-:W-:Y:S05]  /*0120*/  BSYNC B0 ;  /* 0x0000000000007941 */ /* 0x000fea0003800000 */
.L_x_0:
[----:B------:R-:W0:Y:S02]  /*0130*/  SHFL.IDX PT, R3, R0, RZ, 0x1f ;  /* 0x00001fff00037589 */ /* 0x000e2400000e0000 */
[----:B0-----:R-:W-:-:S13]  /*0140*/  ISETP.NE.AND P0, PT, R3, RZ, PT ;  /* 0x000000ff0300720c */ /* 0x001fda0003f05270 */
[----:B------:R-:W-:Y:S05]  /*0150*/  @P0 BRA `(.L_x_2) ;  /* 0x0000000000f40947 */ /* 0x000fea0003800000 */
[----:B------:R-:W-:Y:S01]  /*0160*/  ELECT P0, URZ, PT ;  /* 0x00000000003f782f */ /* 0x000fe20003800000 */
[----:B------:R-:W-:-:S12]  /*0170*/  BSSY B0, `(.L_x_2) ;  /* 0x000003b000007945 */ /* 0x000fd80003800000 */
[----:B------:R-:W-:Y:S05]  /*0180*/  @!P0 BRA `(.L_x_3) ;  /* 0x0000000000e48947 */ /* 0x000fea0003800000 */
[----:B------:R-:W0:Y:S01]  /*0190*/  S2UR UR8, SR_CgaCtaId ;  /* 0x00000000000879c3 */ /* 0x000e220000008800 */
[----:B------:R-:W-:Y:S01]  /*01a0*/  UMOV UR4, 0x400 ;  /* 0x0000040000047882 */ /* 0x000fe20000000000 */
[----:B------:R-:W-:Y:S01]  /*01b0*/  UMOV UR5, 0x1 ;  /* 0x0000000100057882 */ /* 0x000fe20000000000 */
[----:B------:R-:W-:Y:S02]  /*01c0*/  UMOV UR6, 0x4 ;  /* 0x0000000400067882 */ /* 0x000fe40000000000 */
[----:B------:R-:W-:-:S04]  /*01d0*/  UIADD3 UR6, -UR6, 0x100000, URZ ;  /* 0x0010000006067890 */ /* 0x000fc8000fffe13f */
[----:B------:R-:W-:Y:S02]  /*01e0*/  USHF.L.U32 UR7, UR6, 0xb, URZ ;  /* 0x0000000b06077899 */ /* 0x000fe4000800063f */
[----:B------:R-:W-:Y:S02]  /*01f0*/  USHF.L.U32 UR6, UR6, 0x1, URZ ;  /* 0x0000000106067899 */ /* 0x000fe4000800063f */
[----:B0-----:R-:W-:Y:S02]  /*0200*/  ULEA UR8, UR8, UR4, 0x18 ;  /* 0x0000000408087291 */ /* 0x001fe4000f8ec03f */
[----:B------:R-:W-:-:S04]  /*0210*/  UIADD3 UR4, -UR5, 0x100000, URZ ;  /* 0x0010000005047890 */ /* 0x000fc8000fffe13f */
[----:B------:R-:W-:Y:S02]  /*0220*/  USHF.L.U32 UR5, UR4, 0xb, URZ ;  /* 0x0000000b04057899 */ /* 0x000fe4000800063f */
[----:B------:R-:W-:Y:S01]  /*0230*/  USHF.L.U32 UR4, UR4, 0x1, URZ ;  /* 0x0000000104047899 */ /* 0x000fe2000800063f */
[----:B------:R-:W0:Y:S11]  /*0240*/  FENCE.VIEW.ASYNC.S ;  /* 0x00000000000073c6 */ /* 0x000e360000000000 */
[----:B0-----:R0:W1:Y:S01]  /*0250*/  SYNCS.EXCH.64 URZ, [UR8], UR4 ;  /* 0x00000004083f75b2 */ /* 0x0010620008000100 */
[----:B------:R0:W2:Y:S01]  /*0260*/  SYNCS.EXCH.64 URZ, [UR8+0xb0], UR6 ;  /* 0x0000b006083f75b2 */ /* 0x0000a20008000100 */
[----:B------:R0:W3:Y:S01]  /*0270*/  SYNCS.EXCH.64 URZ, [UR8+0x8], UR4 ;  /* 0x00000804083f75b2 */ /* 0x0000e20008000100 */
[----:B------:R0:W4:Y:S01]  /*0280*/  SYNCS.EXCH.64 URZ, [UR8+0xb8], UR6 ;  /* 0x0000b806083f75b2 */ /* 0x0001220008000100 */
[----:B------:R0:W0:Y:S01]  /*0290*/  SYNCS.EXCH.64 URZ, [UR8+0x10], UR4 ;  /* 0x00001004083f75b2 */ /* 0x0000220008000100 */
        /* <DEDUP_REMOVED lines=39> */
[----:B-1234-:R-:W-:Y:S01]  /*0510*/  NOP ;  /* 0x0000000000007918 */ /* 0x01efe20000000000 */
.L_x_3:
[----:B0-----:R-:W-:Y:S05]  /*0520*/  BSYNC B0 ;  /* 0x0000000000007941 */ /* 0x001fea0003800000 */
.L_x_2:
[----:B------:R-:W-:Y:S01]  /*0530*/  SHF.R.S32.HI R7, RZ, 0x1f, R18 ;  /* 0x0000001fff077819 */ /* 0x000fe20000011412 */
[----:B------:R-:W0:Y:S01]  /*0540*/  SHFL.IDX PT, R0, R0, RZ, 0x1f ;  /* 0x00001fff00007589 */ /* 0x000e2200000e0000 */
[----:B------:R-:W1:Y:S01]  /*0550*/  S2UR UR8, SR_CTAID.X ;  /* 0x00000000000879c3 */ /* 0x000e620000002500 */
[----:B------:R-:W-:Y:S02]  /*0560*/  ELECT P0, URZ, PT ;  /* 0x00000000003f782f */ /* 0x000fe40003800000 */
[----:B------:R-:W-:Y:S01]  /*0570*/  LEA.HI R7, R7, R18, RZ, 0x7 ;  /* 0x0000001207077211 */ /* 0x000fe200078f38ff */
[----:B------:R-:W2:Y:S01]  /*0580*/  S2R R4, SR_CTAID.Y ;  /* 0x0000000000047919 */ /* 0x000ea20000002600 */
[----:B------:R-:W-:Y:S01]  /*0590*/  SHF.R.S32.HI R8, RZ, 0x1f, R3 ;  /* 0x0000001fff087819 */ /* 0x000fe20000011403 */
[----:B------:R-:W-:Y:S01]  /*05a0*/  ULDC UR4, c[0x0][0x150] ;  /* 0x0000540000047ab9 */ /* 0x000fe20000000800 */
[----:B------:R-:W-:Y:S01]  /*05b0*/  LOP3.LUT R7, R7, 0xffffff80, RZ, 0xc0, !PT ;  /* 0xffffff8007077812 */ /* 0x000fe200078ec0ff */
[----:B------:R-:W-:Y:S01]  /*05c0*/  NOP ;  /* 0x0000000000007918 */ /* 0x000fe20000000000 */
[----:B------:R-:W-:Y:S01]  /*05d0*/  LEA.HI R8, R8, R3, RZ, 0x2 ;  /* 0x0000000308087211 */ /* 0x000fe200078f10ff */
[----:B------:R-:W3:Y:S01]  /*05e0*/  LDC R10, c[0x0][0x144] ;  /* 0x00005100ff0a7b82 */ /* 0x000ee20000000800 */
[----:B------:R-:W-:Y:S01]  /*05f0*/  NOP ;  /* 0x0000000000007918 */ /* 0x000fe20000000000 */
[----:B------:R-:W-:Y:S01]  /*0600*/  IMAD.IADD R6, R18, 0x1, -R7 ;  /* 0x0000000112067824 */ /* 0x000fe200078e0a07 */
[----:B------:R-:W-:Y:S01]  /*0610*/  LOP3.LUT R8, R8, 0x3ffffffc, RZ, 0xc0, !PT ;  /* 0x3ffffffc08087812 */ /* 0x000fe200078ec0ff */
[----:B------:R-:W-:Y:S01]  /*0620*/  IMAD.MOV.U32 R23, RZ, RZ, 0x1 ;  /* 0x00000001ff177424 */ /* 0x000fe200078e00ff */
[----:B------:R-:W-:-:S02]  /*0630*/  ISETP.NE.AND P3, PT, R5, RZ, PT ;  /* 0x000000ff0500720c */ /* 0x000fc40003f65270 */
[----:B------:R-:W-:Y:S01]  /*0640*/  SHF.R.S32.HI R7, RZ, 0x1f, R6 ;  /* 0x0000001fff077819 */ /* 0x000fe20000011406 */
[----:B------:R-:W-:Y:S01]  /*0650*/  IMAD.IADD R8, R3, 0x1, -R8 ;  /* 0x0000000103087824 */ /* 0x000fe200078e0a08 */
[----:B------:R-:W4:Y:S02]  /*0660*/  LDC R13, c[0x0][0x140] ;  /* 0x00005000ff0d7b82 */ /* 0x000f240000000800 */
[----:B------:R-:W-:Y:S02]  /*0670*/  LEA.HI R7, R7, R6, RZ, 0x3 ;  /* 0x0000000607077211 */ /* 0x000fe400078f18ff */
[----:B0-----:R-:W-:Y:S02]  /*0680*/  ISETP.NE.OR P0, PT, R0, RZ, !P0 ;  /* 0x000000ff0000720c */ /* 0x001fe40004705670 */
[--C-:B------:R-:W-:Y:S02]  /*0690*/  SHF.R.S32.HI R0, RZ, 0x3, R7.reuse ;  /* 0x00000003ff007819 */ /* 0x100fe40000011407 */
[----:B------:R-:W-:-:S02]  /*06a0*/  SHF.R.S32.HI R7, RZ, 0x1f, R7 ;  /* 0x0000001fff077819 */ /* 0x000fc40000011407 */
[----:B-1----:R-:W-:Y:S02]  /*06b0*/  I2FP.F32.U32 R9, UR8 ;  /* 0x0000000800097c45 */ /* 0x002fe40008201000 */
[----:B------:R-:W-:-:S03]  /*06c0*/  LEA.HI R7, R7, R0, RZ, 0x2 ;  /* 0x0000000007077211 */ /* 0x000fc600078f10ff */
[----:B------:R-:W-:Y:S01]  /*06d0*/  FMUL R9, R9, UR4 ;  /* 0x0000000409097c20 */ /* 0x000fe20008400000 */
[----:B------:R-:W-:Y:S01]  /*06e0*/  LOP3.LUT R7, R7, 0xfffffffc, RZ, 0xc0, !PT ;  /* 0xfffffffc07077812 */ /* 0x000fe200078ec0ff */
[----:B------:R-:W-:Y:S01]  /*06f0*/  VOTEU.ALL UP0, P0 ;  /* 0x00000000003f7886 */ /* 0x000fe20000000000 */
[----:B--2---:R-:W-:Y:S01]  /*0700*/  I2FP.F32.U32 R3, R4 ;  /* 0x0000000400037245 */ /* 0x004fe20000201000 */
[----:B------:R-:W-:Y:S01]  /*0710*/  ULDC UR4, c[0x0][0x154] ;  /* 0x0000550000047ab9 */ /* 0x000fe20000000800 */
[----:B------:R-:W-:Y:S01]  /*0720*/  VOTEU.ALL UP1, P0 ;  /* 0x00000000003f7886 */ /* 0x000fe20000020000 */
[----:B------:R-:W0:Y:S01]  /*0730*/  F2I.U32.TRUNC.NTZ R9, R9 ;  /* 0x0000000900097305 */ /* 0x000e22000020f000 */
[----:B------:R-:W-:Y:S01]  /*0740*/  IMAD.IADD R7, R0, 0x1, -R7 ;  /* 0x0000000100077824 */ /* 0x000fe200078e0a07 */
[----:B------:R-:W1:Y:S01]  /*0750*/  @!UP0 S2UR UR7, SR_CgaCtaId ;  /* 0x00000000000789c3 */ /* 0x000e620000008800 */
[----:B------:R-:W-:Y:S01]  /*0760*/  FMUL R12, R3, UR4 ;  /* 0x00000004030c7c20 */ /* 0x000fe20008400000 */
[----:B------:R-:W-:Y:S01]  /*0770*/  UMOV UR4, 0x20 ;  /* 0x0000002000047882 */ /* 0x000fe20000000000 */
[----:B------:R-:W-:Y:S01]  /*0780*/  IMAD R8, R8, 0x4, R7 ;  /* 0x0000000408087824 */ /* 0x000fe200078e0207 */
[----:B------:R-:W-:Y:S01]  /*0790*/  @!UP0 UMOV UR6, 0x400 ;  /* 0x0000040000068882 */ /* 0x000fe20000000000 */
[----:B------:R-:W-:-:S04]  /*07a0*/  @!UP0 UIADD3 UR4, -UR4, 0x100000, URZ ;  /* 0x0010000004048890 */ /* 0x000fc8000fffe13f */
[----:B------:R-:W-:Y:S02]  /*07b0*/  @!UP0 USHF.L.U32 UR5, UR4, 0xb, URZ ;  /* 0x0000000b04058899 */ /* 0x000fe4000800063f */
[----:B------:R-:W-:Y:S01]  /*07c0*/  @!UP0 USHF.L.U32 UR4, UR4, 0x1, URZ ;  /* 0x0000000104048899 */ /* 0x000fe2000800063f */
[----:B----4-:R-:W-:Y:S01]  /*07d0*/  ISETP.EQ.U32.AND P2, PT, R13, 0x1, PT ;  /* 0x000000010d00780c */ /* 0x010fe20003f42070 */
[----:B------:R-:W2:Y:S01]  /*07e0*/  F2I.U32.TRUNC.NTZ R12, R12 ;  /* 0x0000000c000c7305 */ /* 0x000ea2000020f000 */
[----:B------:R-:W-:Y:S01]  /*07f0*/  LEA.HI R0, R8, R8, RZ, 0x1 ;  /* 0x0000000808007211 */ /* 0x000fe200078f08ff */
[----:B------:R-:W4:Y:S03]  /*0800*/  LDC R7, c[0x0][0x148] ;  /* 0x00005200ff077b82 */ /* 0x000f260000000800 */
[----:B------:R-:W-:Y:S01]  /*0810*/  LOP3.LUT R11, R0, 0xfffffffe, RZ, 0xc0, !PT ;  /* 0xfffffffe000b7812 */ /* 0x000fe200078ec0ff */
[----:B0-----:R-:W-:Y:S01]  /*0820*/  IMAD.MOV R15, RZ, RZ, -R9 ;  /* 0x000000ffff0f7224 */ /* 0x001fe200078e0a09 */
[----:B------:R-:W-:-:S03]  /*0830*/  SHF.R.S32.HI R9, RZ, 0x1f, R2 ;  /* 0x0000001fff097819 */ /* 0x000fc60000011402 */
[----:B---3--:R-:W-:Y:S01]  /*0840*/  IMAD R3, R10, R15, UR8 ;  /* 0x000000080a037e24 */ /* 0x008fe2000f8e020f */
[----:B------:R-:W-:Y:S01]  /*0850*/  LEA.HI R9, R9, R2, RZ, 0x2 ;  /* 0x0000000209097211 */ /* 0x000fe200078f10ff */
[C---:B------:R-:W-:Y:S02]  /*0860*/  IMAD.IADD R0, R8.reuse, 0x1, -R11 ;  /* 0x0000000108007824 */ /* 0x040fe400078e0a0b */
[----:B------:R-:W-:Y:S01]  /*0870*/  IMAD.SHL.U32 R11, R8, 0x4, RZ ;  /* 0x00000004080b7824 */ /* 0x000fe200078e00ff */
[----:B------:R-:W-:Y:S01]  /*0880*/  LOP3.LUT R9, R9, 0xfffffffc, RZ, 0xc0, !PT ;  /* 0xfffffffc09097812 */ /* 0x000fe200078ec0ff */
[----:B--2---:R-:W-:Y:S01]  /*0890*/  IMAD.MOV R20, RZ, RZ, -R12 ;  /* 0x000000ffff147224 */ /* 0x004fe200078e0a0c */
[----:B------:R-:W-:Y:S01]  /*08a0*/  ISETP.NE.AND P4, PT, R0, R3, PT ;  /* 0x000000030000720c */ /* 0x000fe20003f85270 */
[----:B-1----:R-:W-:Y:S01]  /*08b0*/  @!UP0 ULEA UR6, UR7, UR6, 0x18 ;  /* 0x0000000607068291 */ /* 0x002fe2000f8ec03f */
[----:B------:R-:W-:Y:S01]  /*08c0*/  LOP3.LUT R22, R8, 0xc, R11, 0x78, !PT ;  /* 0x0000000c08167812 */ /* 0x000fe200078e780b */
[----:B------:R-:W-:Y:S01]  /*08d0*/  IMAD.IADD R0, R2, 0x1, -R9 ;  /* 0x0000000102007824 */ /* 0x000fe200078e0a09 */
[----:B------:R-:W-:Y:S01]  /*08e0*/  VOTEU.ALL UP0, P0 ;  /* 0x00000000003f7886 */ /* 0x000fe20000000000 */
[----:B------:R-:W-:Y:S01]  /*08f0*/  LOP3.LUT P0, RZ, R6, 0x7, RZ, 0xc0, !PT ;  /* 0x0000000706ff7812 */ /* 0x000fe2000780c0ff */
[----:B------:R-:W-:-:S02]  /*0900*/  VIADD R6, R5, 0xffffffff ;  /* 0xffffffff05067836 */ /* 0x000fc40000000000 */
[----:B------:R-:W-:Y:S01]  /*0910*/  ISETP.NE.AND P1, PT, R0, 0x3, PT ;  /* 0x000000030000780c */ /* 0x000fe20003f25270 */
[----:B----4-:R-:W-:Y:S01]  /*0920*/  IMAD R9, R7, R20, R4 ;  /* 0x0000001407097224 */ /* 0x010fe200078e0204 */
[----:B------:R-:W-:Y:S02]  /*0930*/  ISETP.LT.U32.AND P0, PT, R22, 0x2, !P0 ;  /* 0x000000021600780c */ /* 0x000fe40004701070 */
[----:B------:R-:W-:Y:S01]  /*0940*/  ISETP.EQ.OR P1, PT, R0, RZ, !P1 ;  /* 0x000000ff0000720c */ /* 0x000fe20004f22670 */
[----:B------:R-:W0:Y:S02]  /*0950*/  FENCE.VIEW.ASYNC.S ;  /* 0x00000000000073c6 */ /* 0x000e240000000000 */
[----:B0-----:R0:W1:Y:S01]  /*0960*/  @!UP0 SYNCS.EXCH.64 URZ, [UR6+0x170], UR4 ;  /* 0x00017004063f85b2 */ /* 0x0010620008000100 */
[----:B------:R-:W-:Y:S02]  /*0970*/  @P4 LEA.HI R2, R22, R22, RZ, 0x1 ;  /* 0x0000001616024211 */ /* 0x000fe400078f08ff */
[----:B------:R-:W-:-:S02]  /*0980*/  ISETP.EQ.AND P1, PT, R5, RZ, P1 ;  /* 0x000000ff0500720c */ /* 0x000fc40000f22270 */
[----:B------:R-:W-:Y:S02]  /*0990*/  @P4 SHF.R.S32.HI R2, RZ, 0x1, R2 ;  /* 0x00000001ff024819 */ /* 0x000fe40000011402 */
[----:B------:R-:W-:Y:S02]  /*09a0*/  ISETP.GE.U32.AND P6, PT, R6, 0x2, PT ;  /* 0x000000020600780c */ /* 0x000fe40003fc6070 */
[----:B------:R-:W-:Y:S02]  /*09b0*/  @P4 ISETP.NE.AND P5, PT, R2, R9, PT ;  /* 0x000000090200420c */ /* 0x000fe40003fa5270 */
[----:B------:R-:W-:Y:S02]  /*09c0*/  SEL R2, RZ, 0x1, !P0 ;  /* 0x00000001ff027807 */ /* 0x000fe40004000000 */
[----:B------:R-:W-:Y:S02]  /*09d0*/  @P4 SEL R23, RZ, 0x1, P5 ;  /* 0x00000001ff174807 */ /* 0x000fe40002800000 */
[----:B------:R-:W-:Y:S01]  /*09e0*/  SEL R19, RZ, 0x1, !P1 ;  /* 0x00000001ff137807 */ /* 0x000fe20004800000 */
[----:B------:R0:W2:Y:S01]  /*09f0*/  @!UP1 SYNCS.EXCH.64 URZ, [UR6+0x178], UR4 ;  /* 0x00017804063f95b2 */ /* 0x0000a20008000100 */
[----:B------:R-:W-:Y:S01]  /*0a00*/  LOP3.LUT R23, R23, R2, RZ, 0xc0, !PT ;  /* 0x0000000217177212 */ /* 0x000fe200078ec0ff */
[----:B------:R-:W-:Y:S01]  /*0a10*/  NOP ;  /* 0x0000000000007918 */ /* 0x000fe20000000000 */
[----:B------:R-:W-:Y:S01]  /*0a20*/  SEL R19, R19, 0x2, P6 ;  /* 0x0000000213137807 */ /* 0x000fe20003000000 */
[----:B------:R-:W-:Y:S06]  /*0a30*/  @!P2 BRA `(.L_x_4) ;  /* 0x000000000008a947 */ /* 0x000fec0003800000 */
[----:B-12---:R-:W-:Y:S01]  /*0a40*/  UCGABAR_ARV ;  /* 0x00000000000079c7 */ /* 0x006fe20008000000 */
[----:B------:R-:W-:Y:S05]  /*0a50*/  BRA `(.L_x_5) ;  /* 0x0000000000047947 */ /* 0x000fea0003800000 */
.L_x_4:
[----:B-12---:R-:W-:Y:S01]  /*0a60*/  NOP ;  /* 0x0000000000007918 */ /* 0x006fe20000000000 */
.L_x_5:
[----:B------:R-:W1:Y:S01]  /*0a70*/  LDC R16, c[0x0][0x65c] ;  /* 0x00019700ff107b82 */ /* 0x000e620000000800 */
[----:B------:R-:W-:Y:S02]  /*0a80*/  IMAD.U32 R8, RZ, RZ, UR8 ;  /* 0x00000008ff087e24 */ /* 0x000fe4000f8e00ff */
[----:B------:R-:W-:Y:S01]  /*0a90*/  IMAD.MOV.U32 R9, RZ, RZ, RZ ;  /* 0x000000ffff097224 */ /* 0x000fe200078e00ff */
[----:B-1----:R-:W-:-:S04]  /*0aa0*/  ISETP.NE.AND P1, PT, R16, 0x1, PT ;  /* 0x000000011000780c */ /* 0x002fc80003f25270 */
[----:B------:R-:W-:-:S09]  /*0ab0*/  P2R R2, PR, RZ, 0x2 ;  /* 0x00000002ff027803 */ /* 0x000fd20000000000 */
[----:B------:R-:W1:Y:S01]  /*0ac0*/  @P1 LDC R11, c[0x0][0x10] ;  /* 0x00000400ff0b1b82 */ /* 0x000e620000000800 */
[----:B------:R-:W-:Y:S02]  /*0ad0*/  @P1 IMAD.MOV.U32 R5, RZ, RZ, RZ ;  /* 0x000000ffff051224 */ /* 0x000fe400078e00ff */
[----:B------:R-:W-:-:S05]  /*0ae0*/  @P1 IMAD.MOV.U32 R17, RZ, RZ, RZ ;  /* 0x000000ffff111224 */ /* 0x000fca00078e00ff */
[----:B------:R-:W2:Y:S01]  /*0af0*/  @!P1 LDC R13, c[0x0][0xc] ;  /* 0x00000300ff0d9b82 */ /* 0x000ea20000000800 */
[----:B-1----:R-:W-:-:S04]  /*0b00*/  @P1 IMAD.WIDE.U32 R10, R11, UR8, R4 ;  /* 0x000000080b0a1c25 */ /* 0x002fc8000f8e0004 */
[----:B------:R-:W-:Y:S02]  /*0b10*/  @P1 IMAD.MOV.U32 R2, RZ, RZ, R10 ;  /* 0x000000ffff021224 */ /* 0x000fe400078e000a */
[----:B------:R-:W-:Y:S02]  /*0b20*/  @P1 IMAD.IADD R17, R11, 0x1, R17 ;  /* 0x000000010b111824 */ /* 0x000fe400078e0211 */
[----:B--2---:R-:W-:-:S04]  /*0b30*/  @!P1 IMAD.WIDE.U32 R8, R4, R13, R8 ;  /* 0x0000000d04089225 */ /* 0x004fc800078e0008 */
[----:B------:R-:W-:Y:S02]  /*0b40*/  @!P1 IMAD.MOV.U32 R2, RZ, RZ, R8 ;  /* 0x000000ffff029224 */ /* 0x000fe400078e0008 */
[----:B------:R-:W-:Y:S01]  /*0b50*/  @!P1 IMAD.MOV.U32 R17, RZ, RZ, R9 ;  /* 0x000000ffff119224 */ /* 0x000fe200078e0009 */
[----:B------:R-:W-:Y:S06]  /*0b60*/  @!P2 BRA `(.L_x_6) ;  /* 0x00000000000ca947 */ /* 0x000fec0003800000 */
[----:B------:R-:W-:Y:S01]  /*0b70*/  UCGABAR_WAIT ;  /* 0x0000000000007dc7 */ /* 0x000fe20008000000 */
[----:B------:R-:W-:Y:S01]  /*0b80*/  CCTL.IVALL ;  /* 0x00000000ff00798f */ /* 0x000fe20002000000 */
[----:B------:R-:W-:Y:S05]  /*0b90*/  BRA `(.L_x_7) ;  /* 0x0000000000047947 */ /* 0x000fea0003800000 */
.L_x_6:
[----:B------:R-:W-:Y:S06]  /*0ba0*/  BAR.SYNC.DEFER_BLOCKING 0x0 ;  /* 0x0000000000007b1d */ /* 0x000fec0000010000 */
.L_x_7:
[----:B------:R-:W-:Y:S05]  /*0bb0*/  @!P3 BRA `(.L_x_8) ;  /* 0x0000002c00acb947 */ /* 0x000fea0003800000 */
[----:B------:R-:W-:-:S13]  /*0bc0*/  ISETP.GT.U32.AND P0, PT, R6, 0x1, PT ;  /* 0x000000010600780c */ /* 0x000fda0003f04070 */
[----:B0-----:R-:W-:Y:S05]  /*0bd0*/  @P0 EXIT ;  /* 0x000000000000094d */ /* 0x001fea0003800000 */
[----:B------:R-:W-:Y:S01]  /*0be0*/  ULDC.64 UR4, c[0x0][0x650] ;  /* 0x0001940000047ab9 */ /* 0x000fe20000000a00 */
[----:B------:R-:W-:Y:S01]  /*0bf0*/  PRMT R0, RZ, 0x7610, R0 ;  /* 0x00007610ff007816 */ /* 0x000fe20000000000 */
[----:B------:R-:W-:Y:S01]  /*0c00*/  IMAD.MOV.U32 R42, RZ, RZ, -0x1 ;  /* 0xffffffffff2a7424 */ /* 0x000fe200078e00ff */
[----:B------:R-:W-:Y:S01]  /*0c10*/  ISETP.GE.U32.AND P0, PT, R2, UR4, PT ;  /* 0x0000000402007c0c */ /* 0x000fe2000bf06070 */
[----:B------:R-:W-:Y:S02]  /*0c20*/  IMAD.MOV.U32 R44, RZ, RZ, -0x1 ;  /* 0xffffffffff2c7424 */ /* 0x000fe400078e00ff */
[----:B------:R-:W-:Y:S01]  /*0c30*/  IMAD.MOV.U32 R43, RZ, RZ, -0x1 ;  /* 0xffffffffff2b7424 */ /* 0x000fe200078e00ff */
[----:B------:R-:W-:-:S13]  /*0c40*/  ISETP.GE.U32.AND.EX P0, PT, R17, UR5, PT, P0 ;  /* 0x0000000511007c0c */ /* 0x000fda000bf06100 */
[----:B------:R-:W-:Y:S05]  /*0c50*/  @P0 BRA `(.L_x_9) ;  /* 0x0000000400300947 */ /* 0x000fea0003800000 */
[----:B------:R-:W0:Y:S01]  /*0c60*/  LDC.64 R24, c[0x0][0x628] ;  /* 0x00018a00ff187b82 */ /* 0x000e220000000a00 */
[----:B------:R-:W-:Y:S02]  /*0c70*/  IMAD.MOV.U32 R8, RZ, RZ, R2 ;  /* 0x000000ffff087224 */ /* 0x000fe400078e0002 */
[----:B------:R-:W-:-:S05]  /*0c80*/  IMAD.MOV.U32 R9, RZ, RZ, R17 ;  /* 0x000000ffff097224 */ /* 0x000fca00078e0011 */
[----:B------:R-:W1:Y:S08]  /*0c90*/  LDC R0, c[0x0][0x630] ;  /* 0x00018c00ff007b82 */ /* 0x000e700000000800 */
[----:B------:R-:W2:Y:S01]  /*0ca0*/  LDC.64 R26, c[0x0][0x620] ;  /* 0x00018800ff1a7b82 */ /* 0x000ea20000000a00 */
[----:B0-----:R-:W-:-:S04]  /*0cb0*/  ISETP.NE.U32.AND P0, PT, R24, RZ, PT ;  /* 0x000000ff1800720c */ /* 0x001fc80003f05070 */
[----:B------:R-:W-:-:S13]  /*0cc0*/  ISETP.NE.AND.EX P0, PT, R25, RZ, PT, P0 ;  /* 0x000000ff1900720c */ /* 0x000fda0003f05300 */
[----:B-12---:R-:W-:Y:S05]  /*0cd0*/  @!P0 BRA `(.L_x_10) ;  /* 0x0000000000288947 */ /* 0x006fea0003800000 */
[----:B------:R-:W0:Y:S02]  /*0ce0*/  LDC R13, c[0x0][0x634] ;  /* 0x00018d00ff0d7b82 */ /* 0x000e240000000800 */
[----:B0-----:R-:W-:-:S05]  /*0cf0*/  IADD3 R13, P0, R2, R13, RZ ;  /* 0x0000000d020d7210 */ /* 0x001fca0007f1e0ff */
[----:B------:R-:W-:-:S04]  /*0d00*/  IMAD.X R15, RZ, RZ, R17, P0 ;  /* 0x000000ffff0f7224 */ /* 0x000fc800000e0611 */
[----:B------:R-:W-:-:S04]  /*0d10*/  IMAD.WIDE.U32 R8, R15, R24, RZ ;  /* 0x000000180f087225 */ /* 0x000fc800078e00ff */
[----:B------:R-:W-:-:S04]  /*0d20*/  IMAD.WIDE.U32 R10, P0, R13, R25, R8 ;  /* 0x000000190d0a7225 */ /* 0x000fc80007800008 */
[----:B------:R-:W-:-:S04]  /*0d30*/  IMAD.WIDE.U32 R8, R13, R24, RZ ;  /* 0x000000180d087225 */ /* 0x000fc800078e00ff */
[----:B------:R-:W-:Y:S01]  /*0d40*/  IMAD.X R13, RZ, RZ, RZ, P0 ;  /* 0x000000ffff0d7224 */ /* 0x000fe200000e06ff */
[----:B------:R-:W-:Y:S01]  /*0d50*/  IADD3 RZ, P0, R9, R10, RZ ;  /* 0x0000000a09ff7210 */ /* 0x000fe20007f1e0ff */
[----:B------:R-:W-:-:S04]  /*0d60*/  IMAD.MOV.U32 R12, RZ, RZ, R11 ;  /* 0x000000ffff0c7224 */ /* 0x000fc800078e000b */
[----:B------:R-:W-:-:S08]  /*0d70*/  IMAD.WIDE.U32.X R8, R15, R25, R12, P0 ;  /* 0x000000190f087225 */ /* 0x000fd000000e040c */
.L_x_10:
[----:B------:R-:W0:Y:S01]  /*0d80*/  LDC.64 R24, c[0x0][0x640] ;  /* 0x00019000ff187b82 */ /* 0x000e220000000a00 */
[-CC-:B------:R-:W-:Y:S01]  /*0d90*/  SHF.R.U64 R43, R8, R0.reuse, R9.reuse ;  /* 0x00000000082b7219 */ /* 0x180fe20000001209 */
[----:B------:R-:W-:Y:S01]  /*0da0*/  IMAD.MOV.U32 R8, RZ, RZ, R2 ;  /* 0x000000ffff087224 */ /* 0x000fe200078e0002 */
[----:B------:R-:W-:Y:S01]  /*0db0*/  SHF.R.U32.HI R0, RZ, R0, R9 ;  /* 0x00000000ff007219 */ /* 0x000fe20000011609 */
[----:B------:R-:W-:Y:S01]  /*0dc0*/  IMAD R28, R7, R20, R4 ;  /* 0x00000014071c7224 */ /* 0x000fe200078e0204 */
[----:B------:R-:W-:Y:S01]  /*0dd0*/  IADD3 R5, P0, RZ, -R43, RZ ;  /* 0x8000002bff057210 */ /* 0x000fe20007f1e0ff */
[----:B------:R-:W-:Y:S02]  /*0de0*/  IMAD.MOV.U32 R21, RZ, RZ, 0x1 ;  /* 0x00000001ff157424 */ /* 0x000fe400078e00ff */
[----:B------:R-:W1:Y:S02]  /*0df0*/  LDC R6, c[0x0][0x618] ;  /* 0x00018600ff067b82 */ /* 0x000e640000000800 */
[----:B------:R-:W-:-:S04]  /*0e00*/  IMAD.X R9, RZ, RZ, ~R0, P0 ;  /* 0x000000ffff097224 */ /* 0x000fc800000e0e00 */
[-C--:B------:R-:W-:Y:S02]  /*0e10*/  IMAD R0, R9, R26.reuse, RZ ;  /* 0x0000001a09007224 */ /* 0x080fe400078e02ff */
[----:B------:R-:W2:Y:S01]  /*0e20*/  LDC R11, c[0x0][0x608] ;  /* 0x00018200ff0b7b82 */ /* 0x000ea20000000800 */
[----:B------:R-:W-:Y:S02]  /*0e30*/  IMAD.MOV.U32 R9, RZ, RZ, R17 ;  /* 0x000000ffff097224 */ /* 0x000fe400078e0011 */
[----:B------:R-:W-:-:S05]  /*0e40*/  IMAD.WIDE.U32 R8, R5, R26, R8 ;  /* 0x0000001a05087225 */ /* 0x000fca00078e0008 */
[----:B------:R-:W3:Y:S01]  /*0e50*/  LDC R12, c[0x0][0x658] ;  /* 0x00019600ff0c7b82 */ /* 0x000ee20000000800 */
[----:B------:R-:W-:Y:S01]  /*0e60*/  IMAD R5, R5, R27, R0 ;  /* 0x0000001b05057224 */ /* 0x000fe200078e0200 */
[----:B0-----:R-:W-:-:S03]  /*0e70*/  ISETP.NE.U32.AND P0, PT, R24, RZ, PT ;  /* 0x000000ff1800720c */ /* 0x001fc60003f05070 */
[----:B------:R-:W-:Y:S01]  /*0e80*/  IMAD.IADD R5, R9, 0x1, R5 ;  /* 0x0000000109057824 */ /* 0x000fe200078e0205 */
[----:B------:R-:W-:Y:S01]  /*0e90*/  ISETP.NE.AND.EX P0, PT, R25, RZ, PT, P0 ;  /* 0x000000ff1900720c */ /* 0x000fe20003f05300 */
[----:B------:R-:W-:Y:S01]  /*0ea0*/  IMAD.MOV.U32 R9, RZ, RZ, -0x1 ;  /* 0xffffffffff097424 */ /* 0x000fe200078e00ff */
[----:B------:R-:W0:Y:S02]  /*0eb0*/  LDC R15, c[0x0][0x600] ;  /* 0x00018000ff0f7b82 */ /* 0x000e240000000800 */
[-CC-:B-1----:R-:W-:Y:S02]  /*0ec0*/  SHF.R.U64 R13, R8, R6.reuse, R5.reuse ;  /* 0x00000006080d7219 */ /* 0x182fe40000001205 */
[----:B------:R-:W-:-:S04]  /*0ed0*/  SHF.R.U32.HI R0, RZ, R6, R5 ;  /* 0x00000006ff007219 */ /* 0x000fc80000011605 */
[----:B------:R-:W1:Y:S01]  /*0ee0*/  LDC R14, c[0x0][0x648] ;  /* 0x00019200ff0e7b82 */ /* 0x000e620000000800 */
[-CC-:B--2---:R-:W-:Y:S02]  /*0ef0*/  SHF.R.U64 R29, R13, R11.reuse, R0.reuse ;  /* 0x0000000b0d1d7219 */ /* 0x184fe40000001200 */
[----:B------:R-:W-:-:S05]  /*0f00*/  SHF.R.U32.HI R5, RZ, R11, R0 ;  /* 0x0000000bff057219 */ /* 0x000fca0000011600 */
[----:B------:R-:W2:Y:S01]  /*0f10*/  LDC R26, c[0x0][0x638] ;  /* 0x00018e00ff1a7b82 */ /* 0x000ea20000000800 */
[-CC-:B---3--:R-:W-:Y:S02]  /*0f20*/  SHF.R.U64 R20, R29, R12.reuse, R5.reuse ;  /* 0x0000000c1d147219 */ /* 0x188fe40000001205 */
[-C--:B------:R-:W-:Y:S02]  /*0f30*/  SHF.L.U32 R0, R9, R12.reuse, RZ ;  /* 0x0000000c09007219 */ /* 0x080fe400000006ff */
[----:B------:R-:W-:Y:S01]  /*0f40*/  SHF.R.U32.HI R5, RZ, R12, R5 ;  /* 0x0000000cff057219 */ /* 0x000fe20000011605 */
[----:B------:R-:W-:Y:S01]  /*0f50*/  IMAD.MOV.U32 R4, RZ, RZ, R20 ;  /* 0x000000ffff047224 */ /* 0x000fe200078e0014 */
[----:B------:R-:W-:Y:S01]  /*0f60*/  LOP3.LUT R10, RZ, R0, RZ, 0x33, !PT ;  /* 0x00000000ff0a7212 */ /* 0x000fe200078e33ff */
[----:B------:R-:W3:Y:S01]  /*0f70*/  LDC R27, c[0x0][0x610] ;  /* 0x00018400ff1b7b82 */ /* 0x000ee20000000800 */
[----:B------:R-:W-:Y:S05]  /*0f80*/  @!P0 BRA `(.L_x_11) ;  /* 0x0000000000288947 */ /* 0x000fea0003800000 */
[----:B------:R-:W4:Y:S02]  /*0f90*/  LDC R9, c[0x0][0x64c] ;  /* 0x00019300ff097b82 */ /* 0x000f240000000800 */
[----:B----4-:R-:W-:-:S05]  /*0fa0*/  IADD3 R9, P0, R20, R9, RZ ;  /* 0x0000000914097210 */ /* 0x010fca0007f1e0ff */
        /* <DEDUP_REMOVED lines=8> */
.L_x_11:
[----:B-1----:R-:W-:Y:S01]  /*1030*/  SHF.R.U64 R4, R4, R14, R5 ;  /* 0x0000000e04047219 */ /* 0x002fe20000001205 */
[----:B0-----:R-:W-:Y:S01]  /*1040*/  VIADD R6, R15, 0xffffffff ;  /* 0xffffffff0f067836 */ /* 0x001fe20000000000 */
[----:B------:R-:W-:Y:S02]  /*1050*/  SHF.L.U32 R0, R21, R12, RZ ;  /* 0x0000000c15007219 */ /* 0x000fe400000006ff */
[----:B------:R-:W-:Y:S01]  /*1060*/  LOP3.LUT R5, R29, R10, RZ, 0xc0, !PT ;  /* 0x0000000a1d057212 */ /* 0x000fe200078ec0ff */
[----:B------:R-:W-:Y:S01]  /*1070*/  IMAD.MOV R7, RZ, RZ, -R4 ;  /* 0x000000ffff077224 */ /* 0x000fe200078e0a04 */
[----:B------:R-:W-:Y:S02]  /*1080*/  SEL R3, R3, R28, !P1 ;  /* 0x0000001c03037207 */ /* 0x000fe40004800000 */
[----:B------:R-:W-:Y:S01]  /*1090*/  LOP3.LUT R6, R13, R6, RZ, 0xc0, !PT ;  /* 0x000000060d067212 */ /* 0x000fe200078ec0ff */
[----:B------:R-:W-:Y:S02]  /*10a0*/  IMAD R4, R0, R4, R5 ;  /* 0x0000000400047224 */ /* 0x000fe400078e0205 */
[----:B--2---:R-:W-:-:S02]  /*10b0*/  IMAD R0, R7, R26, R20 ;  /* 0x0000001a07007224 */ /* 0x004fc400078e0214 */
[----:B---3--:R-:W-:Y:S02]  /*10c0*/  IMAD R3, R4, R27, R3 ;  /* 0x0000001b04037224 */ /* 0x008fe400078e0203 */
[----:B------:R-:W-:Y:S02]  /*10d0*/  IMAD R42, R0, R15, R6 ;  /* 0x0000000f002a7224 */ /* 0x000fe400078e0206 */
[----:B------:R-:W-:-:S03]  /*10e0*/  IMAD.MOV.U32 R4, RZ, RZ, 0x1 ;  /* 0x00000001ff047424 */ /* 0x000fc600078e00ff */
[----:B------:R-:W-:Y:S02]  /*10f0*/  SEL R44, R42, R3, !P1 ;  /* 0x000000032a2c7207 */ /* 0x000fe40004800000 */
[----:B------:R-:W-:Y:S02]  /*1100*/  PRMT R0, R4, 0x7610, R0 ;  /* 0x0000761004007816 */ /* 0x000fe40000000000 */
[----:B------:R-:W-:-:S07]  /*1110*/  SEL R42, R3, R42, !P1 ;  /* 0x0000002a032a7207 */ /* 0x000fce0004800000 */
.L_x_9:
[----:B------:R-:W-:-:S08]  /*1120*/  NOP ;  /* 0x0000000000007918 */ /* 0x000fd00000000000 */
[----:B------:R-:W0:Y:S02]  /*1130*/  USETMAXREG.TRY_ALLOC.CTAPOOL UP0, 0xe8 ;  /* 0x000000e8000079c8 */ /* 0x000e240008000600 */
[----:B0-----:R-:W-:-:S13]  /*1140*/  PLOP3.LUT P0, PT, PT, PT, UP0, 0x80, 0x0 ;  /* 0x000000000000781c */ /* 0x001fda0003f0f008 */
[----:B------:R-:W-:Y:S05]  /*1150*/  @!P0 BRA `(.L_x_9) ;  /* 0xfffffffc00f08947 */ /* 0x000fea000383ffff */
[----:B------:R-:W-:Y:S01]  /*1160*/  ULDC.64 UR4, c[0x0][0x598] ;  /* 0x0001660000047ab9 */ /* 0x000fe20000000a00 */
[----:B------:R-:W-:Y:S01]  /*1170*/  ULDC.64 UR36, c[0x0][0x208] ;  /* 0x0000820000247ab9 */ /* 0x000fe20000000a00 */
[----:B------:R-:W-:-:S04]  /*1180*/  ISETP.NE.U32.AND P0, PT, RZ, UR4, PT ;  /* 0x00000004ff007c0c */ /* 0x000fc8000bf05070 */
[----:B------:R-:W-:-:S13]  /*1190*/  ISETP.NE.AND.EX P0, PT, RZ, UR5, PT, P0 ;  /* 0x00000005ff007c0c */ /* 0x000fda000bf05300 */
[----:B------:R-:W-:Y:S05]  /*11a0*/  @!P0 BRA `(.L_x_12) ;  /* 0x00000000001c8947 */ /* 0x000fea0003800000 */
[----:B------:R-:W0:Y:S02]  /*11b0*/  LDC.64 R4, c[0x0][0x598] ;  /* 0x00016600ff047b82 */ /* 0x000e240000000a00 */
[----:B0-----:R-:W2:Y:S02]  /*11c0*/  LDG.E.64 R4, desc[UR36][R4.64] ;  /* 0x0000002404047981 */ /* 0x001ea4000c1e1b00 */
[----:B--2---:R-:W-:-:S04]  /*11d0*/  ISETP.NE.U32.AND P0, PT, R4, RZ, PT ;  /* 0x000000ff0400720c */ /* 0x004fc80003f05070 */
[----:B------:R-:W-:-:S13]  /*11e0*/  ISETP.NE.AND.EX P0, PT, R5, RZ, PT, P0 ;  /* 0x000000ff0500720c */ /* 0x000fda0003f05300 */
[----:B------:R-:W-:Y:S05]  /*11f0*/  @!P0 BRA `(.L_x_12) ;  /* 0x0000000000088947 */ /* 0x000fea0003800000 */
[----:B------:R0:W5:Y:S01]  /*1200*/  LD.E R40, desc[UR36][R4.64] ;  /* 0x0000002404287980 */ /* 0x000162000c101900 */
[----:B------:R-:W-:Y:S05]  /*1210*/  BRA `(.L_x_13) ;  /* 0x0000000000247947 */ /* 0x000fea0003800000 */
.L_x_12:
[----:B------:R-:W-:Y:S02]  /*1220*/  ULDC.64 UR4, c[0x0][0x588] ;  /* 0x0001620000047ab9 */ /* 0x000fe40000000a00 */
[----:B------:R-:W-:-:S04]  /*1230*/  ISETP.NE.U32.AND P0, PT, RZ, UR4, PT ;  /* 0x00000004ff007c0c */ /* 0x000fc8000bf05070 */
[----:B------:R-:W-:-:S13]  /*1240*/  ISETP.NE.AND.EX P0, PT, RZ, UR5, PT, P0 ;  /* 0x00000005ff007c0c */ /* 0x000fda000bf05300 */
[----:B------:R-:W-:Y:S05]  /*1250*/  @!P0 BRA `(.L_x_14) ;  /* 0x00000000000c8947 */ /* 0x000fea0003800000 */
[----:B------:R-:W0:Y:S02]  /*1260*/  LDC.64 R40, c[0x0][0x588] ;  /* 0x00016200ff287b82 */ /* 0x000e240000000a00 */
[----:B0-----:R1:W5:Y:S01]  /*1270*/  LDG.E R40, desc[UR36][R40.64] ;  /* 0x0000002428287981 */ /* 0x001362000c1e1900 */
[----:B------:R-:W-:Y:S05]  /*1280*/  BRA `(.L_x_13) ;  /* 0x0000000000087947 */ /* 0x000fea0003800000 */
.L_x_14:
[----:B------:R-:W-:Y:S02]  /*1290*/  ULDC UR4, c[0x0][0x580] ;  /* 0x0001600000047ab9 */ /* 0x000fe40000000800 */
[----:B------:R-:W-:-:S07]  /*12a0*/  IMAD.U32 R40, RZ, RZ, UR4 ;  /* 0x00000004ff287e24 */ /* 0x000fce000f8e00ff */
.L_x_13:
[----:B------:R-:W-:Y:S02]  /*12b0*/  ULDC.64 UR4, c[0x0][0x5a0] ;  /* 0x0001680000047ab9 */ /* 0x000fe40000000a00 */
[----:B------:R-:W-:-:S04]  /*12c0*/  ISETP.NE.U32.AND P0, PT, RZ, UR4, PT ;  /* 0x00000004ff007c0c */ /* 0x000fc8000bf05070 */
[----:B------:R-:W-:-:S13]  /*12d0*/  ISETP.NE.AND.EX P0, PT, RZ, UR5, PT, P0 ;  /* 0x00000005ff007c0c */ /* 0x000fda000bf05300 */
[----:B------:R-:W-:Y:S05]  /*12e0*/  @!P0 BRA `(.L_x_15) ;  /* 0x00000000001c8947 */ /* 0x000fea0003800000 */
[----:B0-----:R-:W0:Y:S02]  /*12f0*/  LDC.64 R4, c[0x0][0x5a0] ;  /* 0x00016800ff047b82 */ /* 0x001e240000000a00 */
[----:B0-----:R-:W2:Y:S02]  /*1300*/  LDG.E.64 R4, desc[UR36][R4.64] ;  /* 0x0000002404047981 */ /* 0x001ea4000c1e1b00 */
[----:B--2---:R-:W-:-:S04]  /*1310*/  ISETP.NE.U32.AND P0, PT, R4, RZ, PT ;  /* 0x000000ff0400720c */ /* 0x004fc80003f05070 */
[----:B------:R-:W-:-:S13]  /*1320*/  ISETP.NE.AND.EX P0, PT, R5, RZ, PT, P0 ;  /* 0x000000ff0500720c */ /* 0x000fda0003f05300 */
[----:B------:R-:W-:Y:S05]  /*1330*/  @!P0 BRA `(.L_x_15) ;  /* 0x0000000000088947 */ /* 0x000fea0003800000 */
[----:B-1----:R0:W5:Y:S01]  /*1340*/  LD.E R41, desc[UR36][R4.64] ;  /* 0x0000002404297980 */ /* 0x002162000c101900 */
[----:B------:R-:W-:Y:S05]  /*1350*/  BRA `(.L_x_16) ;  /* 0x0000000000247947 */ /* 0x000fea0003800000 */
.L_x_15:
[----:B------:R-:W-:Y:S02]  /*1360*/  ULDC.64 UR4, c[0x0][0x590] ;  /* 0x0001640000047ab9 */ /* 0x000fe40000000a00 */
[----:B------:R-:W-:-:S04]  /*1370*/  ISETP.NE.U32.AND P0, PT, RZ, UR4, PT ;  /* 0x00000004ff007c0c */ /* 0x000fc8000bf05070 */
[----:B------:R-:W-:-:S13]  /*1380*/  ISETP.NE.AND.EX P0, PT, RZ, UR5, PT, P0 ;  /* 0x00000005ff007c0c */ /* 0x000fda000bf05300 */
[----:B------:R-:W-:Y:S05]  /*1390*/  @!P0 BRA `(.L_x_17) ;  /* 0x00000000000c8947 */ /* 0x000fea0003800000 */
[----:B0-----:R-:W1:Y:S02]  /*13a0*/  LDC.64 R4, c[0x0][0x590] ;  /* 0x00016400ff047b82 */ /* 0x001e640000000a00 */
[----:B-1----:R1:W5:Y:S01]  /*13b0*/  LDG.E R41, desc[UR36][R4.64] ;  /* 0x0000002404297981 */ /* 0x002362000c1e1900 */
[----:B------:R-:W-:Y:S05]  /*13c0*/  BRA `(.L_x_16) ;  /* 0x0000000000087947 */ /* 0x000fea0003800000 */
.L_x_17:
[----:B------:R-:W-:Y:S02]  /*13d0*/  ULDC UR4, c[0x0][0x584] ;  /* 0x0001610000047ab9 */ /* 0x000fe40000000800 */
[----:B-1----:R-:W-:-:S07]  /*13e0*/  IMAD.U32 R41, RZ, RZ, UR4 ;  /* 0x00000004ff297e24 */ /* 0x002fce000f8e00ff */
.L_x_16:
[----:B------:R-:W-:-:S13]  /*13f0*/  LOP3.LUT P0, RZ, R0, 0xff, RZ, 0xc0, !PT ;  /* 0x000000ff00ff7812 */ /* 0x000fda000780c0ff */
[----:B------:R-:W-:Y:S05]  /*1400*/  @!P0 EXIT ;  /* 0x000000000000894d */ /* 0x000fea0003800000 */
[----:B------:R-:W-:Y:S01]  /*1410*/  ULDC UR4, c[0x0][0x28c] ;  /* 0x0000a30000047ab9 */ /* 0x000fe20000000800 */
[----:B------:R-:W-:Y:S01]  /*1420*/  LOP3.LUT R45, R19, 0x1, RZ, 0xfc, !PT ;  /* 0x00000001132d7812 */ /* 0x000fe200078efcff */
[----:B------:R-:W-:Y:S01]  /*1430*/  UIADD3 UR4, UR4, 0x1f, URZ ;  /* 0x0000001f04047890 */ /* 0x000fe2000fffe03f */
[----:B------:R-:W-:Y:S01]  /*1440*/  UMOV UR38, URZ ;  /* 0x0000003f00267c82 */ /* 0x000fe20008000000 */
[----:B------:R-:W-:Y:S02]  /*1450*/  UMOV UR39, URZ ;  /* 0x0000003f00277c82 */ /* 0x000fe40008000000 */
[----:B------:R-:W-:-:S04]  /*1460*/  USHF.R.S32.HI UR5, URZ, 0x1f, UR4 ;  /* 0x0000001f3f057899 */ /* 0x000fc80008011404 */
[----:B------:R-:W-:-:S04]  /*1470*/  ULEA.HI UR5, UR5, UR4, URZ, 0x5 ;  /* 0x0000000405057291 */ /* 0x000fc8000f8f283f */
[----:B------:R-:W-:-:S12]  /*1480*/  USHF.R.S32.HI UR40, URZ, 0x5, UR5 ;  /* 0x000000053f287899 */ /* 0x000fd80008011405 */
.L_x_69:
[----:B------:R-:W-:Y:S01]  /*1490*/  LOP3.LUT R0, R18, 0x80, RZ, 0xc0, !PT ;  /* 0x0000008012007812 */ /* 0x000fe200078ec0ff */
[----:B--2---:R-:W2:Y:S01]  /*14a0*/  S2UR UR7, SR_CgaCtaId ;  /* 0x00000000000779c3 */ /* 0x004ea20000008800 */
[----:B------:R-:W-:Y:S02]  /*14b0*/  UMOV UR6, 0x400 ;  /* 0x0000040000067882 */ /* 0x000fe40000000000 */
[----:B------:R-:W-:-:S06]  /*14c0*/  SHF.R.U32.HI R0, RZ, 0x7, R0 ;  /* 0x00000007ff007819 */ /* 0x000fcc0000011600 */
[----:B---3--:R-:W3:Y:S01]  /*14d0*/  SHFL.IDX PT, R0, R0, RZ, 0x1f ;  /* 0x00001fff00007589 */ /* 0x008ee200000e0000 */
[----:B--2---:R-:W-:Y:S01]  /*14e0*/  ULEA UR6, UR7, UR6, 0x18 ;  /* 0x0000000607067291 */ /* 0x004fe2000f8ec03f */
[----:B---3--:R-:W-:-:S13]  /*14f0*/  R2UR UR4, R0 ;  /* 0x00000000000472ca */ /* 0x008fda00000e0000 */
[----:B------:R-:W-:-:S04]  /*1500*/  ULEA.HI UR5, UR4, UR4, URZ, 0x1 ;  /* 0x0000000404057291 */ /* 0x000fc8000f8f083f */
[----:B------:R-:W-:-:S04]  /*1510*/  ULOP3.LUT UR5, UR5, 0xffffe, URZ, 0xc0, !UPT ;  /* 0x000ffffe05057892 */ /* 0x000fc8000f8ec03f */
[----:B------:R-:W-:-:S03]  /*1520*/  UIADD3 UR5, UR4, -UR5, URZ ;  /* 0x8000000504057290 */ /* 0x000fc6000fffe03f */
[----:B------:R-:W-:Y:S01]  /*1530*/  ULDC UR4, c[0x0][0x28c] ;  /* 0x0000a30000047ab9 */ /* 0x000fe20000000800 */
[----:B------:R-:W-:Y:S01]  /*1540*/  ULEA UR5, UR5, UR6, 0xc ;  /* 0x0000000605057291 */ /* 0x000fe2000f8e603f */
[----:B------:R-:W-:-:S03]  /*1550*/  ISETP.LT.AND P0, PT, RZ, UR4, PT ;  /* 0x00000004ff007c0c */ /* 0x000fc6000bf01270 */
[----:B------:R-:W-:-:S04]  /*1560*/  UIADD3 UR5, UR5, 0x280, URZ ;  /* 0x0000028005057890 */ /* 0x000fc8000fffe03f */
[----:B------:R-:W-:-:S04]  /*1570*/  USHF.R.U32.HI UR5, URZ, 0x4, UR5 ;  /* 0x000000043f057899 */ /* 0x000fc80008011605 */
[----:B------:R-:W-:Y:S02]  /*1580*/  ULOP3.LUT UR41, UR5, 0x3fff, URZ, 0xc0, !UPT ;  /* 0x00003fff05297892 */ /* 0x000fe4000f8ec03f */
[----:B-1--45:R-:W-:Y:S10]  /*1590*/  @P0 BRA `(.L_x_18) ;  /* 0x0000000000400947 */ /* 0x032ff40003800000 */
[----:B------:R-:W-:Y:S01]  /*15a0*/  MOV R0, 0x0 ;  /* 0x0000000000007802 */ /* 0x000fe20000000f00 */
[----:B------:R-:W-:Y:S01]  /*15b0*/  ULDC.64 UR4, c[0x4][0x68] ;  /* 0x01001a0000047ab9 */ /* 0x000fe20000000a00 */
[----:B------:R-:W-:Y:S01]  /*15c0*/  ULDC.64 UR6, c[0x4][0x8] ;  /* 0x0100020000067ab9 */ /* 0x000fe20000000a00 */
[----:B01----:R-:W-:Y:S01]  /*15d0*/  IMAD.U32 R4, RZ, RZ, UR4 ;  /* 0x00000004ff047e24 */ /* 0x003fe2000f8e00ff */
[----:B------:R0:W1:Y:S01]  /*15e0*/  LDC.64 R14, c[0x4][R0] ;  /* 0x01000000000e7b82 */ /* 0x0000620000000a00 */
[----:B------:R-:W-:Y:S01]  /*15f0*/  IMAD.U32 R5, RZ, RZ, UR5 ;  /* 0x00000005ff057e24 */ /* 0x000fe2000f8e00ff */
[----:B------:R-:W-:Y:S01]  /*1600*/  ULDC.64 UR4, c[0x4][0x70] ;  /* 0x01001c0000047ab9 */ /* 0x000fe20000000a00 */
[----:B------:R-:W-:Y:S02]  /*1610*/  IMAD.U32 R10, RZ, RZ, UR6 ;  /* 0x00000006ff0a7e24 */ /* 0x000fe4000f8e00ff */
[----:B------:R-:W-:Y:S02]  /*1620*/  IMAD.U32 R6, RZ, RZ, UR4 ;  /* 0x00000004ff067e24 */ /* 0x000fe4000f8e00ff */
[----:B------:R-:W-:-:S02]  /*1630*/  IMAD.U32 R7, RZ, RZ, UR5 ;  /* 0x00000005ff077e24 */ /* 0x000fc4000f8e00ff */
[----:B------:R-:W-:Y:S02]  /*1640*/  IMAD.U32 R11, RZ, RZ, UR7 ;  /* 0x00000007ff0b7e24 */ /* 0x000fe4000f8e00ff */
[----:B------:R-:W-:Y:S02]  /*1650*/  IMAD.MOV.U32 R8, RZ, RZ, 0x1e1 ;  /* 0x000001e1ff087424 */ /* 0x000fe400078e00ff */
[----:B------:R-:W-:Y:S02]  /*1660*/  IMAD.MOV.U32 R12, RZ, RZ, 0x1 ;  /* 0x00000001ff0c7424 */ /* 0x000fe400078e00ff */
[----:B0-----:R-:W-:-:S07]  /*1670*/  IMAD.MOV.U32 R13, RZ, RZ, RZ ;  /* 0x000000ffff0d7224 */ /* 0x001fce00078e00ff */
[----:B------:R-:W-:-:S07]  /*1680*/  LEPC R20, `(.L_x_18) ;  /* 0x000000001014794e */ /* 0x000fce0000000000 */
[----:B-1---5:R-:W-:Y:S05]  /*1690*/  CALL.ABS.NOINC R14 ;  /* 0x000000000e007343 */ /* 0x022fea0003c00000 */
.L_x_18:
[----:B------:R-:W-:-:S13]  /*16a0*/  ISETP.NE.AND P0, PT, R45, 0x3, PT ;  /* 0x000000032d00780c */ /* 0x000fda0003f05270 */
[----:B------:R-:W-:Y:S05]  /*16b0*/  @!P0 BRA `(.L_x_19) ;  /* 0x0000000000048947 */ /* 0x000fea0003800000 */
[----:B------:R-:W-:Y:S01]  /*16c0*/  BPT.TRAP 0x1 ;  /* 0x000000040000795c */ /* 0x000fe20000300000 */
.L_x_19:
[----:B------:R-:W2:Y:S01]  /*16d0*/  S2UR UR5, SR_CgaCtaId ;  /* 0x00000000000579c3 */ /* 0x000ea20000008800 */
[----:B------:R-:W-:Y:S01]  /*16e0*/  UMOV UR4, 0x400 ;  /* 0x0000040000047882 */ /* 0x000fe20000000000 */
[----:B------:R-:W-:Y:S02]  /*16f0*/  IMAD.U32 R0, RZ, RZ, UR38 ;  /* 0x00000026ff007e24 */ /* 0x000fe4000f8e00ff */
[----:B------:R-:W-:-:S03]  /*1700*/  IMAD.U32 R3, RZ, RZ, UR39 ;  /* 0x00000027ff037e24 */ /* 0x000fc6000f8e00ff */
[----:B------:R-:W-:Y:S01]  /*1710*/  SHF.L.U32 R0, R0, 0x1f, RZ ;  /* 0x0000001f00007819 */ /* 0x000fe200000006ff */
[----:B--2---:R-:W-:-:S06]  /*1720*/  ULEA UR4, UR5, UR4, 0x18 ;  /* 0x0000000405047291 */ /* 0x004fcc000f8ec03f */
[----:B------:R-:W-:-:S04]  /*1730*/  IMAD.U32 R6, RZ, RZ, UR4 ;  /* 0x00000004ff067e24 */ /* 0x000fc8000f8e00ff */
[----:B------:R-:W-:-:S04]  /*1740*/  IMAD R3, R3, 0x8, R6 ;  /* 0x0000000803037824 */ /* 0x000fc800078e0206 */
[----:B------:R2:W3:Y:S01]  /*1750*/  SYNCS.PHASECHK.TRANS64.TRYWAIT P1, [R3+URZ], R0 ;  /* 0x00000000030075a7 */ /* 0x0004e2000802017f */
[----:B------:R-:W-:Y:S05]  /*1760*/  @!P0 BRA `(.L_x_20) ;  /* 0x0000000000048947 */ /* 0x000fea0003800000 */
[----:B------:R-:W-:Y:S01]  /*1770*/  BPT.TRAP 0x1 ;  /* 0x000000040000795c */ /* 0x000fe20000300000 */
.L_x_20:
[----:B---3--:R-:W-:Y:S05]  /*1780*/  @P1 BRA `(.L_x_21) ;  /* 0x0000000000081947 */ /* 0x008fea0003800000 */
[----:B------:R-:W3:Y:S02]  /*1790*/  SYNCS.PHASECHK.TRANS64.TRYWAIT P1, [R3+URZ], R0 ;  /* 0x00000000030075a7 */ /* 0x000ee4000802017f */
[----:B---3--:R-:W-:Y:S05]  /*17a0*/  @!P1 BRA `(.L_x_22) ;  /* 0x0000004000a09947 */ /* 0x008fea0003800000 */
.L_x_21:
[----:B------:R-:W-:-:S04]  /*17b0*/  UISETP.LT.AND UP0, UPT, UR40, 0x1, UPT ;  /* 0x000000012800788c */ /* 0x000fc8000bf01270 */
[----:B------:R-:W-:-:S06]  /*17c0*/  USEL UR4, UR40, 0x1, UP0 ;  /* 0x0000000128047887 */ /* 0x000fcc0008000000 */
[----:B--23--:R-:W-:Y:S01]  /*17d0*/  IMAD.U32 R0, RZ, RZ, UR4 ;  /* 0x00000004ff007e24 */ /* 0x00cfe2000f8e00ff */
[----:B------:R-:W-:Y:S05]  /*17e0*/  WARPSYNC.ALL ;  /* 0x0000000000007948 */ /* 0x000fea0003800000 */
[----:B------:R-:W-:-:S04]  /*17f0*/  IADD3 R0, -R0, UR40, RZ ;  /* 0x0000002800007c10 */ /* 0x000fc8000fffe1ff */
[----:B------:R-:W-:Y:S02]  /*1800*/  ISETP.GE.AND P1, PT, R0, 0x1, PT ;  /* 0x000000010000780c */ /* 0x000fe40003f26270 */
[----:B------:R-:W-:Y:S01]  /*1810*/  R2UR UR4, R6 ;  /* 0x00000000060472ca */ /* 0x000fe200000e0000 */
[----:B------:R-:W-:Y:S01]  /*1820*/  ULOP3.LUT UR41, UR41, 0x10000, URZ, 0xfc, !UPT ;  /* 0x0001000029297892 */ /* 0x000fe2000f8efc3f */
[----:B------:R-:W-:Y:S01]  /*1830*/  WARPGROUP.ARRIVE ;  /* 0x00000000000079c5 */ /* 0x000fe20000000000 */
[----:B------:R-:W-:Y:S01]  /*1840*/  UMOV UR5, 0x80000020 ;  /* 0x8000002000057882 */ /* 0x000fe20000000000 */
[----:B------:R-:W-:-:S09]  /*1850*/  UMOV UR7, 0x80000020 ;  /* 0x8000002000077882 */ /* 0x000fd20000000000 */
[----:B------:R-:W-:-:S04]  /*1860*/  UIADD3 UR4, UR4, 0x2c280, URZ ;  /* 0x0002c28004047890 */ /* 0x000fc8000fffe03f */
[----:B------:R-:W-:-:S04]  /*1870*/  USHF.R.U32.HI UR4, URZ, 0x4, UR4 ;  /* 0x000000043f047899 */ /* 0x000fc80008011604 */
[----:B------:R-:W-:-:S04]  /*1880*/  ULOP3.LUT UR4, UR4, 0x3fff, URZ, 0xc0, !UPT ;  /* 0x00003fff04047892 */ /* 0x000fc8000f8ec03f */
[----:B------:R-:W-:Y:S02]  /*1890*/  ULOP3.LUT UR9, UR4, 0x10000, URZ, 0xfc, !UPT ;  /* 0x0001000004097892 */ /* 0x000fe4000f8efc3f */
[----:B------:R-:W-:Y:S02]  /*18a0*/  ULEA UR4, UR39, UR41, 0x9 ;  /* 0x0000002927047291 */ /* 0x000fe4000f8e483f */
[----:B------:R-:W-:-:S09]  /*18b0*/  ULEA UR6, UR39, UR9, 0x7 ;  /* 0x0000000927067291 */ /* 0x000fd2000f8e383f */
[----:B------:R-:W-:Y:S01]  /*18c0*/  HGMMA.64x32x16.F32 R24, gdesc[UR4], RZ, !UPT, gsb0 ;  /* 0x00600000041879f0 */ /* 0x000fe2000c0008ff */
[----:B------:R-:W-:Y:S02]  /*18d0*/  UIADD3 UR4, UR4, 0x2, URZ ;  /* 0x0000000204047890 */ /* 0x000fe4000fffe03f */
[----:B------:R-:W-:Y:S01]  /*18e0*/  UIADD3 UR6, UR6, 0x2, URZ ;  /* 0x0000000206067890 */ /* 0x000fe2000fffe03f */
[----:B------:R-:W-:Y:S01]  /*18f0*/  UMOV UR5, 0x80000020 ;  /* 0x8000002000057882 */ /* 0x000fe20000000000 */
[----:B------:R-:W-:Y:S01]  /*1900*/  UMOV UR7, 0x80000020 ;  /* 0x8000002000077882 */ /* 0x000fe20000000000 */
[----:B------:R-:W-:Y:S02]  /*1910*/  WARPGROUP.DEPBAR.LE gsb0, 0x0 ;  /* 0x00008000000079c5 */ /* 0x000fe40000010000 */
[----:B------:R-:W-:-:S06]  /*1920*/  WARPGROUP.ARRIVE ;  /* 0x00000000000079c5 */ /* 0x000fcc0000000000 */
[----:B------:R-:W-:Y:S03]  /*1930*/  HGMMA.64x32x16.F32 R24, gdesc[UR4], R24, gsb0 ;  /* 0x00600000041879f0 */ /* 0x000fe60008000818 */
[----:B------:R-:W-:Y:S02]  /*1940*/  WARPGROUP.DEPBAR.LE gsb0, 0x0 ;  /* 0x00008000000079c5 */ /* 0x000fe40000010000 */
[----:B------:R-:W-:Y:S05]  /*1950*/  @!P1 BRA `(.L_x_23) ;  /* 0x0000000000e49947 */ /* 0x000fea0003800000 */
[----:B------:R-:W-:Y:S02]  /*1960*/  UIADD3 UR4, UR39, 0x1, URZ ;  /* 0x0000000127047890 */ /* 0x000fe4000fffe03f */
[----:B------:R-:W-:Y:S02]  /*1970*/  IMAD.U32 R3, RZ, RZ, UR39 ;  /* 0x00000027ff037e24 */ /* 0x000fe4000f8e00ff */
[----:B------:R-:W-:-:S04]  /*1980*/  UISETP.NE.AND UP0, UPT, UR4, 0x16, UPT ;  /* 0x000000160400788c */ /* 0x000fc8000bf05270 */
[----:B------:R-:W-:Y:S02]  /*1990*/  USEL UR5, URZ, 0x1, UP0 ;  /* 0x000000013f057887 */ /* 0x000fe40008000000 */
[----:B------:R-:W-:Y:S02]  /*19a0*/  USEL UR8, UR4, URZ, UP0 ;  /* 0x0000003f04087287 */ /* 0x000fe40008000000 */
[----:B------:R-:W-:-:S06]  /*19b0*/  ULOP3.LUT UR5, UR38, UR5, URZ, 0x3c, !UPT ;  /* 0x0000000526057292 */ /* 0x000fcc000f8e3c3f */
[----:B------:R-:W-:-:S07]  /*19c0*/  IMAD.U32 R7, RZ, RZ, UR5 ;  /* 0x00000005ff077e24 */ /* 0x000fce000f8e00ff */
.L_x_30:
[----:B------:R-:W-:Y:S05]  /*19d0*/  @!P0 BRA `(.L_x_24) ;  /* 0x0000000000048947 */ /* 0x000fea0003800000 */
[----:B------:R-:W-:Y:S01]  /*19e0*/  BPT.TRAP 0x1 ;  /* 0x000000040000795c */ /* 0x000fe20000300000 */
.L_x_24:
[----:B------:R-:W2:Y:S01]  /*19f0*/  S2UR UR5, SR_CgaCtaId ;  /* 0x00000000000579c3 */ /* 0x000ea20000008800 */
[----:B------:R-:W-:Y:S01]  /*1a00*/  UMOV UR4, 0x400 ;  /* 0x0000040000047882 */ /* 0x000fe20000000000 */
[----:B01----:R-:W-:Y:S01]  /*1a10*/  IMAD.U32 R5, RZ, RZ, UR8 ;  /* 0x00000008ff057e24 */ /* 0x003fe2000f8e00ff */
[----:B------:R-:W-:Y:S01]  /*1a20*/  SHF.L.U32 R4, R7, 0x1f, RZ ;  /* 0x0000001f07047819 */ /* 0x000fe200000006ff */
[----:B--2---:R-:W-:-:S06]  /*1a30*/  ULEA UR4, UR5, UR4, 0x18 ;  /* 0x0000000405047291 */ /* 0x004fcc000f8ec03f */
[----:B------:R-:W-:-:S04]  /*1a40*/  IMAD.U32 R6, RZ, RZ, UR4 ;  /* 0x00000004ff067e24 */ /* 0x000fc8000f8e00ff */
[----:B------:R-:W-:-:S04]  /*1a50*/  IMAD R5, R5, 0x8, R6 ;  /* 0x0000000805057824 */ /* 0x000fc800078e0206 */
[----:B------:R0:W1:Y:S01]  /*1a60*/  SYNCS.PHASECHK.TRANS64.TRYWAIT P1, [R5+URZ], R4 ;  /* 0x00000004050075a7 */ /* 0x000062000802017f */
[----:B------:R-:W-:Y:S05]  /*1a70*/  @!P0 BRA `(.L_x_25) ;  /* 0x0000000000048947 */ /* 0x000fea0003800000 */
[----:B------:R-:W-:Y:S01]  /*1a80*/  BPT.TRAP 0x1 ;  /* 0x000000040000795c */ /* 0x000fe20000300000 */
.L_x_25:
[----:B-1----:R-:W-:Y:S05]  /*1a90*/  @P1 BRA `(.L_x_26) ;  /* 0x0000000000081947 */ /* 0x002fea0003800000 */
[----:B------:R-:W1:Y:S02]  /*1aa0*/  SYNCS.PHASECHK.TRANS64.TRYWAIT P1, [R5+URZ], R4 ;  /* 0x00000004050075a7 */ /* 0x000e64000802017f */
[----:B-1----:R-:W-:Y:S05]  /*1ab0*/  @!P1 BRA `(.L_x_27) ;  /* 0x0000003c00f09947 */ /* 0x002fea0003800000 */
.L_x_26:
[----:B------:R-:W-:Y:S01]  /*1ac0*/  ULEA UR4, UR8, UR41, 0x9 ;  /* 0x0000002908047291 */ /* 0x000fe2000f8e483f */
[----:B------:R-:W-:Y:S01]  /*1ad0*/  WARPGROUP.ARRIVE ;  /* 0x00000000000079c5 */ /* 0x000fe20000000000 */
[----:B------:R-:W-:Y:S01]  /*1ae0*/  ULEA UR6, UR8, UR9, 0x7 ;  /* 0x0000000908067291 */ /* 0x000fe2000f8e383f */
[----:B------:R-:W-:Y:S01]  /*1af0*/  UMOV UR5, 0x80000020 ;  /* 0x8000002000057882 */ /* 0x000fe20000000000 */
[----:B------:R-:W-:-:S07]  /*1b00*/  UMOV UR7, 0x80000020 ;  /* 0x8000002000077882 */ /* 0x000fce0000000000 */
[----:B------:R-:W-:Y:S01]  /*1b10*/  HGMMA.64x32x16.F32 R24, gdesc[UR4], R24, gsb0 ;  /* 0x00600000041879f0 */ /* 0x000fe20008000818 */
        /* <DEDUP_REMOVED lines=9> */
[----:B------:R-:W-:Y:S01]  /*1bb0*/  BPT.TRAP 0x1 ;  /* 0x000000040000795c */ /* 0x000fe20000300000 */
.L_x_28:
[----:B------:R-:W-:-:S13]  /*1bc0*/  ISETP.NE.AND P1, PT, R23, RZ, PT ;  /* 0x000000ff1700720c */ /* 0x000fda0003f25270 */
[----:B01----:R-:W-:-:S04]  /*1bd0*/  @P1 IMAD R4, R3, 0x8, R6 ;  /* 0x0000000803041824 */ /* 0x003fc800078e0206 */
[----:B------:R-:W-:-:S05]  /*1be0*/  @P1 VIADD R5, R4, 0xb0 ;  /* 0x000000b004051836 */ /* 0x000fca0000000000 */
[----:B------:R-:W-:-:S04]  /*1bf0*/  @P1 PRMT R5, R22, 0x654, R5 ;  /* 0x0000065416051816 */ /* 0x000fc80000000005 */
[----:B------:R0:W-:Y:S01]  /*1c00*/  @P1 SYNCS.ARRIVE.TRANS64.RED.A1T0 RZ, [R5+URZ], RZ ;  /* 0x000000ff05ff19a7 */ /* 0x0001e2000810043f */
[----:B------:R-:W-:-:S13]  /*1c10*/  ISETP.GT.U32.AND P1, PT, R19, 0x1, PT ;  /* 0x000000011300780c */ /* 0x000fda0003f24070 */
[----:B0-----:R-:W-:Y:S05]  /*1c20*/  @P1 BRA `(.L_x_29) ;  /* 0x0000000000041947 */ /* 0x001fea0003800000 */
[----:B------:R-:W-:Y:S01]  /*1c30*/  BPT.TRAP 0x1 ;  /* 0x000000040000795c */ /* 0x000fe20000300000 */
.L_x_29:
[----:B------:R-:W-:Y:S01]  /*1c40*/  UIADD3 UR8, UR8, 0x1, URZ ;  /* 0x0000000108087890 */ /* 0x000fe2000fffe03f */
[C---:B------:R-:W-:Y:S01]  /*1c50*/  ISETP.GT.AND P2, PT, R0.reuse, 0x1, PT ;  /* 0x000000010000780c */ /* 0x040fe20003f44270 */
[----:B------:R-:W-:Y:S02]  /*1c60*/  VIADD R3, R3, 0x1 ;  /* 0x0000000103037836 */ /* 0x000fe40000000000 */
[----:B------:R-:W-:Y:S01]  /*1c70*/  UISETP.NE.AND UP0, UPT, UR8, 0x16, UPT ;  /* 0x000000160800788c */ /* 0x000fe2000bf05270 */
[----:B------:R-:W-:Y:S02]  /*1c80*/  VIADD R0, R0, 0xffffffff ;  /* 0xffffffff00007836 */ /* 0x000fe40000000000 */
[C---:B------:R-:W-:Y:S01]  /*1c90*/  ISETP.NE.AND P1, PT, R3.reuse, 0x16, PT ;  /* 0x000000160300780c */ /* 0x040fe20003f25270 */
[----:B------:R-:W-:Y:S02]  /*1ca0*/  USEL UR4, URZ, 0x1, UP0 ;  /* 0x000000013f047887 */ /* 0x000fe40008000000 */
[----:B------:R-:W-:Y:S01]  /*1cb0*/  USEL UR8, UR8, URZ, UP0 ;  /* 0x0000003f08087287 */ /* 0x000fe20008000000 */
[----:B------:R-:W-:-:S03]  /*1cc0*/  SEL R3, R3, RZ, P1 ;  /* 0x000000ff03037207 */ /* 0x000fc60000800000 */
[----:B------:R-:W-:Y:S01]  /*1cd0*/  LOP3.LUT R7, R7, UR4, RZ, 0x3c, !PT ;  /* 0x0000000407077c12 */ /* 0x000fe2000f8e3cff */
[----:B------:R-:W-:Y:S07]  /*1ce0*/  @P2 BRA `(.L_x_30) ;  /* 0xfffffffc00382947 */ /* 0x000fee000383ffff */
.L_x_23:
[----:B------:R-:W2:Y:S02]  /*1cf0*/  LDC R0, c[0x0][0x28c] ;  /* 0x0000a300ff007b82 */ /* 0x000ea40000000800 */
[----:B--2---:R-:W-:-:S13]  /*1d00*/  ISETP.GE.AND P1, PT, R0, 0x1, PT ;  /* 0x000000010000780c */ /* 0x004fda0003f26270 */
[----:B------:R-:W-:Y:S05]  /*1d10*/  @!P1 BRA `(.L_x_31) ;  /* 0x0000000000509947 */ /* 0x000fea0003800000 */
[----:B------:R-:W-:Y:S05]  /*1d20*/  @!P0 BRA `(.L_x_32) ;  /* 0x0000000000048947 */ /* 0x000fea0003800000 */
[----:B------:R-:W-:Y:S01]  /*1d30*/  BPT.TRAP 0x1 ;  /* 0x000000040000795c */ /* 0x000fe20000300000 */
.L_x_32:
[----:B------:R-:W-:Y:S01]  /*1d40*/  ISETP.NE.AND P0, PT, R23, RZ, PT ;  /* 0x000000ff1700720c */ /* 0x000fe20003f05270 */
[----:B------:R-:W-:Y:S01]  /*1d50*/  BSSY B0, `(.L_x_33) ;  /* 0x000000e000007945 */ /* 0x000fe20003800000 */
[----:B------:R-:W-:-:S11]  /*1d60*/  ISETP.GT.U32.AND P1, PT, R19, 0x1, PT ;  /* 0x000000011300780c */ /* 0x000fd60003f24070 */
[----:B------:R-:W-:Y:S05]  /*1d70*/  @!P0 BRA `(.L_x_34) ;  /* 0x00000000002c8947 */ /* 0x000fea0003800000 */
[----:B------:R-:W-:-:S04]  /*1d80*/  UISETP.LT.AND UP0, UPT, UR40, 0x1, UPT ;  /* 0x000000012800788c */ /* 0x000fc8000bf01270 */
[----:B------:R-:W-:-:S04]  /*1d90*/  USEL UR6, UR40, 0x1, UP0 ;  /* 0x0000000128067887 */ /* 0x000fc80008000000 */
[----:B------:R-:W-:-:S04]  /*1da0*/  UIADD3 UR6, UR39, UR40, -UR6 ;  /* 0x0000002827067290 */ /* 0x000fc8000fffe806 */
[----:B------:R-:W-:-:S04]  /*1db0*/  UIMAD.WIDE.U32 UR4, UR6, -0x45d1745d, URZ ;  /* 0xba2e8ba3060478a5 */ /* 0x000fc8000f8e003f */
[----:B------:R-:W-:-:S04]  /*1dc0*/  USHF.R.U32.HI UR4, URZ, 0x4, UR5 ;  /* 0x000000043f047899 */ /* 0x000fc80008011605 */
[----:B------:R-:W-:-:S06]  /*1dd0*/  UIMAD UR6, UR4, -0x16, UR6 ;  /* 0xffffffea040678a4 */ /* 0x000fcc000f8e0206 */
[----:B------:R-:W-:-:S04]  /*1de0*/  IMAD.U32 R3, RZ, RZ, UR6 ;  /* 0x00000006ff037e24 */ /* 0x000fc8000f8e00ff */
[----:B------:R-:W-:-:S04]  /*1df0*/  IMAD R0, R3, 0x8, R6 ;  /* 0x0000000803007824 */ /* 0x000fc800078e0206 */
[----:B------:R-:W-:-:S05]  /*1e00*/  VIADD R3, R0, 0xb0 ;  /* 0x000000b000037836 */ /* 0x000fca0000000000 */
[----:B------:R-:W-:-:S04]  /*1e10*/  PRMT R3, R22, 0x654, R3 ;  /* 0x0000065416037816 */ /* 0x000fc80000000003 */
[----:B------:R2:W-:Y:S03]  /*1e20*/  SYNCS.ARRIVE.TRANS64.RED.A1T0 RZ, [R3+URZ], RZ ;  /* 0x000000ff03ff79a7 */ /* 0x0005e6000810043f */
.L_x_34:
[----:B------:R-:W-:Y:S05]  /*1e30*/  BSYNC B0 ;  /* 0x0000000000007941 */ /* 0x000fea0003800000 */
.L_x_33:
[----:B------:R-:W-:Y:S05]  /*1e40*/  @P1 BRA `(.L_x_31) ;  /* 0x0000000000041947 */ /* 0x000fea0003800000 */
[----:B------:R-:W-:Y:S01]  /*1e50*/  BPT.TRAP 0x1 ;  /* 0x000000040000795c */ /* 0x000fe20000300000 */
.L_x_31:
[----:B------:R-:W3:Y:S01]  /*1e60*/  LDC R6, c[0x0][0x288] ;  /* 0x0000a200ff067b82 */ /* 0x000ee20000000800 */
[--C-:B------:R-:W-:Y:S01]  /*1e70*/  SHF.R.U32.HI R0, RZ, 0x2, R18.reuse ;  /* 0x00000002ff007819 */ /* 0x100fe20000011612 */
[----:B------:R-:W-:Y:S01]  /*1e80*/  IMAD.SHL.U32 R11, R44, 0x20, RZ ;  /* 0x000000202c0b7824 */ /* 0x000fe200078e00ff */
[----:B01----:R-:W-:Y:S01]  /*1e90*/  SHF.R.U32.HI R5, RZ, 0x7, R18 ;  /* 0x00000007ff057819 */ /* 0x003fe20000011612 */
[----:B------:R-:W-:Y:S01]  /*1ea0*/  UIADD3 UR39, UR40, UR39, URZ ;  /* 0x0000002728277290 */ /* 0x000fe2000fffe03f */
[----:B--2---:R-:W-:Y:S01]  /*1eb0*/  LOP3.LUT R3, R0, 0x7, RZ, 0xc0, !PT ;  /* 0x0000000700037812 */ /* 0x004fe200078ec0ff */
[----:B------:R-:W-:Y:S01]  /*1ec0*/  IMAD.SHL.U32 R13, R42, 0x80, RZ ;  /* 0x000000802a0d7824 */ /* 0x000fe200078e00ff */
[----:B------:R-:W-:Y:S01]  /*1ed0*/  LOP3.LUT R0, R5, 0x1, RZ, 0xc0, !PT ;  /* 0x0000000105007812 */ /* 0x000fe200078ec0ff */
[----:B------:R-:W-:Y:S01]  /*1ee0*/  UISETP.GT.U32.AND UP0, UPT, UR39, 0x15, UPT ;  /* 0x000000152700788c */ /* 0x000fe2000bf04070 */
[----:B------:R-:W-:Y:S01]  /*1ef0*/  LOP3.LUT R4, R18, 0x60, RZ, 0xc0, !PT ;  /* 0x0000006012047812 */ /* 0x000fe200078ec0ff */
[----:B------:R-:W-:Y:S01]  /*1f00*/  ULDC UR7, c[0x0][0x284] ;  /* 0x0000a10000077ab9 */ /* 0x000fe20000000800 */
[----:B------:R-:W-:Y:S01]  /*1f10*/  UISETP.GE.U32.AND UP1, UPT, UR40, 0x16, UPT ;  /* 0x000000162800788c */ /* 0x000fe2000bf26070 */
[----:B------:R-:W-:Y:S01]  /*1f20*/  IMAD.SHL.U32 R8, R0, 0x40, RZ ;  /* 0x0000004000087824 */ /* 0x000fe200078e00ff */
[----:B------:R-:W-:Y:S01]  /*1f30*/  SHF.R.U32.HI R10, RZ, 0x1, R4 ;  /* 0x00000001ff0a7819 */ /* 0x000fe20000011604 */
[----:B------:R-:W-:Y:S01]  /*1f40*/  UISETP.LT.U32.AND UP0, UPT, UR40, 0x16, UP0 ;  /* 0x000000162800788c */ /* 0x000fe20008701070 */
[----:B------:R-:W-:Y:S01]  /*1f50*/  LOP3.LUT R4, R18, 0x3, RZ, 0xc0, !PT ;  /* 0x0000000312047812 */ /* 0x000fe200078ec0ff */
[----:B------:R-:W-:Y:S01]  /*1f60*/  ULDC.64 UR8, c[0x0][0x5d0] ;  /* 0x0001740000087ab9 */ /* 0x000fe20000000a00 */
[--C-:B------:R-:W-:Y:S01]  /*1f70*/  IADD3 R5, RZ, -R10, -R3.reuse ;  /* 0x8000000aff057210 */ /* 0x100fe20007ffe803 */
[----:B------:R-:W-:Y:S01]  /*1f80*/  UIMAD.WIDE.U32 UR4, UR39, -0x45d1745d, URZ ;  /* 0xba2e8ba3270478a5 */ /* 0x000fe2000f8e003f */
[----:B------:R-:W-:Y:S01]  /*1f90*/  LOP3.LUT R3, R8, 0x40, R3, 0xe2, !PT ;  /* 0x0000004008037812 */ /* 0x000fe200078ee203 */
[----:B------:R-:W-:Y:S01]  /*1fa0*/  IMAD.SHL.U32 R8, R18, 0x2, RZ ;  /* 0x0000000212087824 */ /* 0x000fe200078e00ff */
[----:B------:R-:W-:Y:S01]  /*1fb0*/  SHF.R.S32.HI R21, RZ, 0x1f, R43 ;  /* 0x0000001fff157819 */ /* 0x000fe2000001142b */
[----:B------:R-:W-:Y:S01]  /*1fc0*/  USEL UR6, URZ, 0x1, !UP0 ;  /* 0x000000013f067887 */ /* 0x000fe2000c000000 */
[----:B------:R-:W-:Y:S01]  /*1fd0*/  IMAD R0, R0, -0x40, R5 ;  /* 0xffffffc000007824 */ /* 0x000fe200078e0205 */
[C---:B---3--:R-:W-:Y:S01]  /*1fe0*/  ISETP.GE.AND P0, PT, R11.reuse, R6, PT ;  /* 0x000000060b00720c */ /* 0x048fe20003f06270 */
[----:B------:R-:W-:Y:S01]  /*1ff0*/  IMAD R12, R4, -0x2, R6 ;  /* 0xfffffffe040c7824 */ /* 0x000fe200078e0206 */
[----:B------:R-:W-:Y:S01]  /*2000*/  LOP3.LUT R8, R11, 0x6, R8, 0xf8, !PT ;  /* 0x000000060b087812 */ /* 0x000fe200078ef808 */
[----:B------:R-:W-:Y:S01]  /*2010*/  IMAD R4, R21, UR8, RZ ;  /* 0x0000000815047c24 */ /* 0x000fe2000f8e02ff */
[----:B------:R-:W-:Y:S01]  /*2020*/  ISETP.GE.OR P0, PT, R13, UR7, P0 ;  /* 0x000000070d007c0c */ /* 0x000fe20008706670 */
[----:B------:R-:W-:Y:S01]  /*2030*/  IMAD.WIDE R6, R42, 0x80, RZ ;  /* 0x000000802a067825 */ /* 0x000fe200078e02ff */
[----:B------:R-:W-:Y:S01]  /*2040*/  SHF.R.S32.HI R9, RZ, 0x1f, R8 ;  /* 0x0000001fff097819 */ /* 0x000fe20000011408 */
[----:B------:R-:W-:-:S02]  /*2050*/  USHF.R.U32.HI UR4, URZ, 0x4, UR5 ;  /* 0x000000043f047899 */ /* 0x000fc40008011605 */
[----:B------:R-:W-:Y:S01]  /*2060*/  ULOP3.LUT UR38, UR38, UR6, URZ, 0x3c, !UPT ;  /* 0x0000000626267292 */ /* 0x000fe2000f8e3c3f */
[C---:B------:R-:W-:Y:S01]  /*2070*/  IMAD R15, R43.reuse, UR9, R4 ;  /* 0x000000092b0f7c24 */ /* 0x040fe2000f8e0204 */
[----:B------:R-:W-:Y:S01]  /*2080*/  LOP3.LUT R57, R6, R3, R10, 0xfe, !PT ;  /* 0x0000000306397212 */ /* 0x000fe200078efe0a */
[----:B------:R-:W-:Y:S01]  /*2090*/  IMAD.WIDE.U32 R4, R43, UR8, R8 ;  /* 0x000000082b047c25 */ /* 0x000fe2000f8e0008 */
[----:B------:R-:W-:Y:S01]  /*20a0*/  UIMAD UR39, UR4, -0x16, UR39 ;  /* 0xffffffea042778a4 */ /* 0x000fe2000f8e0227 */
[----:B------:R-:W-:Y:S01]  /*20b0*/  IADD3 R3, -R13, UR7, R0 ;  /* 0x000000070d037c10 */ /* 0x000fe2000fffe100 */
[----:B------:R-:W-:Y:S01]  /*20c0*/  @UP1 ULOP3.LUT UR38, UR38, 0x1, UR4, 0x78, !UPT ;  /* 0x0000000126261892 */ /* 0x000fe2000f8e7804 */
[----:B------:R-:W-:Y:S02]  /*20d0*/  IMAD.IADD R5, R5, 0x1, R15 ;  /* 0x0000000105057824 */ /* 0x000fe400078e020f */
[----:B------:R-:W-:Y:S02]  /*20e0*/  IMAD.IADD R42, R12, 0x1, -R11 ;  /* 0x000000010c2a7824 */ /* 0x000fe400078e0a0b */
[----:B------:R-:W-:Y:S01]  /*20f0*/  IMAD.MOV.U32 R0, RZ, RZ, -0x1 ;  /* 0xffffffffff007424 */ /* 0x000fe200078e00ff */
[----:B------:R-:W-:Y:S06]  /*2100*/  @P0 BRA `(.L_x_35) ;  /* 0x0000001000a40947 */ /* 0x000fec0003800000 */
[----:B------:R-:W0:Y:S01]  /*2110*/  LDC.64 R50, c[0x0][0x5c8] ;  /* 0x00017200ff327b82 */ /* 0x000e220000000a00 */
[----:B-----5:R-:W-:Y:S01]  /*2120*/  FSETP.NEU.AND P0, PT, R41, RZ, PT ;  /* 0x000000ff2900720b */ /* 0x020fe20003f0d000 */
[----:B------:R-:W-:Y:S01]  /*2130*/  BSSY B0, `(.L_x_35) ;  /* 0x0000126000007945 */ /* 0x000fe20003800000 */
[----:B------:R-:W-:-:S04]  /*2140*/  ISETP.GT.AND P1, PT, R42, RZ, PT ;  /* 0x000000ff2a00720c */ /* 0x000fc80003f24270 */
[----:B------:R-:W-:Y:S01]  /*2150*/  ISETP.GT.AND P3, PT, R3, RZ, P1 ;  /* 0x000000ff0300720c */ /* 0x000fe20000f64270 */
[-C--:B0-----:R-:W-:Y:S02]  /*2160*/  IMAD R10, R7, R50.reuse, RZ ;  /* 0x00000032070a7224 */ /* 0x081fe400078e02ff */
[----:B------:R-:W-:-:S04]  /*2170*/  IMAD.WIDE.U32 R14, R57, R50, R4 ;  /* 0x00000032390e7225 */ /* 0x000fc800078e0004 */
[----:B------:R-:W-:-:S04]  /*2180*/  IMAD R5, R57, R51, R10 ;  /* 0x0000003339057224 */ /* 0x000fc800078e020a */
[----:B------:R-:W-:Y:S01]  /*2190*/  IMAD.IADD R59, R15, 0x1, R5 ;  /* 0x000000010f3b7824 */ /* 0x000fe200078e0205 */
[----:B------:R-:W-:Y:S06]  /*21a0*/  @!P0 BRA `(.L_x_36) ;  /* 0x0000000c00408947 */ /* 0x000fec0003800000 */
[----:B------:R-:W0:Y:S01]  /*21b0*/  LDC.64 R46, c[0x0][0x5b8] ;  /* 0x00016e00ff2e7b82 */ /* 0x000e220000000a00 */
[----:B------:R-:W-:-:S07]  /*21c0*/  ULDC.64 UR4, c[0x0][0x5c0] ;  /* 0x0001700000047ab9 */ /* 0x000fce0000000a00 */
[----:B------:R-:W1:Y:S08]  /*21d0*/  LDC.64 R52, c[0x0][0x5b0] ;  /* 0x00016c00ff347b82 */ /* 0x000e700000000a00 */
[----:B------:R-:W2:Y:S01]  /*21e0*/  LDC.64 R54, c[0x0][0x5a8] ;  /* 0x00016a00ff367b82 */ /* 0x000ea20000000a00 */
[-C--:B0-----:R-:W-:Y:S02]  /*21f0*/  IMAD R4, R21, R46.reuse, RZ ;  /* 0x0000002e15047224 */ /* 0x081fe400078e02ff */
[----:B------:R-:W-:-:S04]  /*2200*/  IMAD.WIDE.U32 R20, R43, R46, R8 ;  /* 0x0000002e2b147225 */ /* 0x000fc800078e0008 */
[----:B------:R-:W-:Y:S02]  /*2210*/  IMAD R47, R43, R47, R4 ;  /* 0x0000002f2b2f7224 */ /* 0x000fe400078e0204 */
[-C--:B-1----:R-:W-:Y:S02]  /*2220*/  IMAD R6, R7, R52.reuse, RZ ;  /* 0x0000003407067224 */ /* 0x082fe400078e02ff */
[----:B------:R-:W-:Y:S02]  /*2230*/  IMAD.IADD R11, R21, 0x1, R47 ;  /* 0x00000001150b7824 */ /* 0x000fe400078e022f */
[----:B------:R-:W-:Y:S02]  /*2240*/  IMAD.MOV.U32 R10, RZ, RZ, R20 ;  /* 0x000000ffff0a7224 */ /* 0x000fe400078e0014 */
[C---:B------:R-:W-:Y:S02]  /*2250*/  IMAD R49, R57.reuse, R53, R6 ;  /* 0x0000003539317224 */ /* 0x040fe400078e0206 */
[----:B------:R-:W-:-:S04]  /*2260*/  IMAD.WIDE.U32 R4, R57, R52, R10 ;  /* 0x0000003439047225 */ /* 0x000fc800078e000a */
[----:B------:R-:W-:Y:S01]  /*2270*/  IMAD.IADD R5, R5, 0x1, R49 ;  /* 0x0000000105057824 */ /* 0x000fe200078e0231 */
[----:B--2---:R-:W-:-:S04]  /*2280*/  LEA R6, P0, R4, R54, 0x1 ;  /* 0x0000003604067211 */ /* 0x004fc800078008ff */
[----:B------:R-:W-:-:S05]  /*2290*/  LEA.HI.X R7, R4, R55, R5, 0x1, P0 ;  /* 0x0000003704077211 */ /* 0x000fca00000f0c05 */
[----:B------:R0:W2:Y:S01]  /*22a0*/  @P3 LDG.E.LTC128B.U16 R15, desc[UR36][R6.64] ;  /* 0x00000024060f3981 */ /* 0x0000a2000c1e1520 */
[----:B------:R-:W-:Y:S01]  /*22b0*/  IMAD.WIDE.U32 R12, R57, R52, R8 ;  /* 0x00000034390c7225 */ /* 0x000fe200078e0008 */
[----:B------:R-:W-:Y:S03]  /*22c0*/  BSSY B1, `(.L_x_37) ;  /* 0x0000015000017945 */ /* 0x000fe60003800000 */
[----:B------:R-:W-:Y:S02]  /*22d0*/  IMAD.IADD R13, R49, 0x1, R13 ;  /* 0x00000001310d7824 */ /* 0x000fe400078e020d */
[----:B------:R-:W-:-:S04]  /*22e0*/  IMAD.WIDE.U32 R12, R43, R46, R12 ;  /* 0x0000002e2b0c7225 */ /* 0x000fc800078e000c */
[----:B0-----:R-:W-:Y:S01]  /*22f0*/  IMAD.IADD R7, R47, 0x1, R13 ;  /* 0x000000012f077824 */ /* 0x001fe200078e020d */
[----:B------:R-:W-:-:S04]  /*2300*/  LEA R6, P4, R12, R54, 0x1 ;  /* 0x000000360c067211 */ /* 0x000fc800078808ff */
[----:B------:R-:W-:Y:S01]  /*2310*/  LEA.HI.X R7, R12, R55, R7, 0x1, P4 ;  /* 0x000000370c077211 */ /* 0x000fe200020f0c07 */
[----:B------:R-:W-:Y:S02]  /*2320*/  IMAD.SHL.U32 R12, R52, 0x8, RZ ;  /* 0x00000008340c7824 */ /* 0x000fe400078e00ff */
[----:B--2---:R-:W-:-:S05]  /*2330*/  HADD2.F32 R4, -RZ, R15.H0_H0 ;  /* 0x2000000fff047230 */ /* 0x004fca0000004100 */
[----:B------:R-:W-:Y:S01]  /*2340*/  FMUL R5, R4, R41 ;  /* 0x0000002904057220 */ /* 0x000fe20000400000 */
[----:B------:R-:W-:-:S03]  /*2350*/  LEA R4, P0, R14, UR4, 0x1 ;  /* 0x000000040e047c11 */ /* 0x000fc6000f8008ff */
[----:B------:R-:W-:Y:S01]  /*2360*/  FFMA R24, R24, R40, R5 ;  /* 0x0000002818187223 */ /* 0x000fe20000000005 */
[----:B------:R-:W-:Y:S02]  /*2370*/  LEA.HI.X R5, R14, UR5, R59, 0x1, P0 ;  /* 0x000000050e057c11 */ /* 0x000fe400080f0c3b */
[----:B------:R-:W-:Y:S02]  /*2380*/  ISETP.GT.AND P0, PT, R42, 0x1, PT ;  /* 0x000000012a00780c */ /* 0x000fe40003f04270 */
[----:B------:R-:W-:Y:S02]  /*2390*/  F2FP.F16.F32.PACK_AB R24, RZ, R24 ;  /* 0x00000018ff18723e */ /* 0x000fe400000000ff */
[----:B------:R-:W-:Y:S02]  /*23a0*/  ISETP.GT.AND P2, PT, R3, RZ, P0 ;  /* 0x000000ff0300720c */ /* 0x000fe40000744270 */
[----:B------:R-:W-:Y:S02]  /*23b0*/  PRMT R13, R24, 0x7610, R13 ;  /* 0x00007610180d7816 */ /* 0x000fe4000000000d */
[----:B------:R-:W-:-:S03]  /*23c0*/  PRMT R24, R15, 0x7610, R24 ;  /* 0x000076100f187816 */ /* 0x000fc60000000018 */
[----:B------:R0:W-:Y:S02]  /*23d0*/  @P3 STG.E.U16 desc[UR36][R4.64], R13 ;  /* 0x0000000d04003986 */ /* 0x0001e4000c101524 */
[----:B0-----:R-:W-:-:S04]  /*23e0*/  SHF.L.U64.HI R13, R52, 0x3, R53 ;  /* 0x00000003340d7819 */ /* 0x001fc80000010235 */
[----:B------:R-:W-:Y:S05]  /*23f0*/  @!P2 BRA `(.L_x_38) ;  /* 0x000000000004a947 */ /* 0x000fea0003800000 */
[----:B------:R0:W5:Y:S02]  /*2400*/  LDG.E.LTC128B.U16 R24, desc[UR36][R6.64+0x2] ;  /* 0x0000022406187981 */ /* 0x000164000c1e1520 */
.L_x_38:
[----:B------:R-:W-:Y:S05]  /*2410*/  BSYNC B1 ;  /* 0x0000000000017941 */ /* 0x000fea0003800000 */
.L_x_37:
[----:B-----5:R-:W-:Y:S01]  /*2420*/  HADD2.F32 R10, -RZ, R24.H0_H0 ;  /* 0x20000018ff0a7230 */ /* 0x020fe20000004100 */
[----:B------:R-:W-:Y:S01]  /*2430*/  ISETP.GT.AND P1, PT, R3, 0x8, P1 ;  /* 0x000000080300780c */ /* 0x000fe20000f24270 */
[----:B------:R-:W-:-:S04]  /*2440*/  IMAD.WIDE.U32 R14, R57, R52, R12 ;  /* 0x00000034390e7225 */ /* 0x000fc800078e000c */
[----:B------:R-:W-:Y:S01]  /*2450*/  FMUL R10, R10, R41 ;  /* 0x000000290a0a7220 */ /* 0x000fe20000400000 */
[----:B------:R-:W-:Y:S01]  /*2460*/  IMAD.IADD R49, R49, 0x1, R15 ;  /* 0x0000000131317824 */ /* 0x000fe200078e020f */
[----:B------:R-:W-:Y:S02]  /*2470*/  IADD3 R20, P3, R20, R14, RZ ;  /* 0x0000000e14147210 */ /* 0x000fe40007f7e0ff */
[----:B------:R-:W-:-:S03]  /*2480*/  FFMA R10, R25, R40, R10 ;  /* 0x00000028190a7223 */ /* 0x000fc6000000000a */
[----:B------:R-:W-:Y:S01]  /*2490*/  IMAD.X R11, R49, 0x1, R11, P3 ;  /* 0x00000001310b7824 */ /* 0x000fe200018e060b */
[C---:B------:R-:W-:Y:S02]  /*24a0*/  LEA R12, P3, R20.reuse, R54, 0x1 ;  /* 0x00000036140c7211 */ /* 0x040fe400078608ff */
[----:B------:R-:W-:Y:S02]  /*24b0*/  F2FP.F16.F32.PACK_AB R10, RZ, R10 ;  /* 0x0000000aff0a723e */ /* 0x000fe400000000ff */
[----:B------:R-:W-:Y:S02]  /*24c0*/  LEA.HI.X R13, R20, R55, R11, 0x1, P3 ;  /* 0x00000037140d7211 */ /* 0x000fe400018f0c0b */
[----:B------:R-:W-:-:S05]  /*24d0*/  PRMT R20, R10, 0x7610, R20 ;  /* 0x000076100a147816 */ /* 0x000fca0000000014 */
[----:B------:R1:W-:Y:S04]  /*24e0*/  @P2 STG.E.U16 desc[UR36][R4.64+0x2], R20 ;  /* 0x0000021404002986 */ /* 0x0003e8000c101524 */
[----:B------:R-:W2:Y:S01]  /*24f0*/  @P1 LDG.E.LTC128B.U16 R24, desc[UR36][R12.64] ;  /* 0x000000240c181981 */ /* 0x000ea2000c1e1520 */
[----:B------:R-:W-:Y:S01]  /*2500*/  IADD3 R14, P2, R8, R14, RZ ;  /* 0x0000000e080e7210 */ /* 0x000fe20007f5e0ff */
[----:B------:R-:W-:Y:S01]  /*2510*/  BSSY B1, `(.L_x_39) ;  /* 0x0000011000017945 */ /* 0x000fe20003800000 */
[C---:B------:R-:W-:Y:S02]  /*2520*/  SHF.L.U64.HI R11, R50.reuse, 0x4, R51 ;  /* 0x00000004320b7819 */ /* 0x040fe40000010233 */
[----:B------:R-:W-:Y:S01]  /*2530*/  ISETP.GT.AND P0, PT, R3, 0x8, P0 ;  /* 0x000000080300780c */ /* 0x000fe20000704270 */
[----:B------:R-:W-:Y:S01]  /*2540*/  IMAD.X R15, R9, 0x1, R49, P2 ;  /* 0x00000001090f7824 */ /* 0x000fe200010e0631 */
[----:B------:R-:W-:Y:S01]  /*2550*/  LEA R10, P2, R50, R4, 0x4 ;  /* 0x00000004320a7211 */ /* 0x000fe200078420ff */
[----:B------:R-:W-:-:S04]  /*2560*/  IMAD.WIDE.U32 R14, R43, R46, R14 ;  /* 0x0000002e2b0e7225 */ /* 0x000fc800078e000e */
[----:B------:R-:W-:Y:S02]  /*2570*/  IMAD.X R11, R11, 0x1, R5, P2 ;  /* 0x000000010b0b7824 */ /* 0x000fe400010e0605 */
[----:B------:R-:W-:Y:S02]  /*2580*/  IMAD.IADD R15, R47, 0x1, R15 ;  /* 0x000000012f0f7824 */ /* 0x000fe400078e020f */
[----:B--2---:R-:W-:-:S05]  /*2590*/  HADD2.F32 R8, -RZ, R24.H0_H0 ;  /* 0x20000018ff087230 */ /* 0x004fca0000004100 */
[----:B------:R-:W-:Y:S01]  /*25a0*/  FMUL R9, R8, R41 ;  /* 0x0000002908097220 */ /* 0x000fe20000400000 */
[----:B------:R-:W-:-:S03]  /*25b0*/  LEA R8, P3, R14, R54, 0x1 ;  /* 0x000000360e087211 */ /* 0x000fc600078608ff */
[----:B------:R-:W-:-:S05]  /*25c0*/  FFMA R9, R26, R40, R9 ;  /* 0x000000281a097223 */ /* 0x000fca0000000009 */
[----:B------:R-:W-:Y:S02]  /*25d0*/  F2FP.F16.F32.PACK_AB R12, RZ, R9 ;  /* 0x00000009ff0c723e */ /* 0x000fe400000000ff */
[----:B------:R-:W-:-:S03]  /*25e0*/  LEA.HI.X R9, R14, R55, R15, 0x1, P3 ;  /* 0x000000370e097211 */ /* 0x000fc600018f0c0f */
[----:B------:R1:W-:Y:S01]  /*25f0*/  @P1 STG.E.U16 desc[UR36][R10.64], R12 ;  /* 0x0000000c0a001986 */ /* 0x0003e2000c101524 */
[----:B------:R-:W-:Y:S05]  /*2600*/  @!P0 BRA `(.L_x_40) ;  /* 0x0000000000048947 */ /* 0x000fea0003800000 */
[----:B------:R2:W5:Y:S02]  /*2610*/  LDG.E.LTC128B.U16 R24, desc[UR36][R8.64+0x2] ;  /* 0x0000022408187981 */ /* 0x000564000c1e1520 */
.L_x_40:
[----:B------:R-:W-:Y:S05]  /*2620*/  BSYNC B1 ;  /* 0x0000000000017941 */ /* 0x000fea0003800000 */
.L_x_39:
[----:B-1---5:R-:W-:Y:S01]  /*2630*/  HADD2.F32 R12, -RZ, R24.H0_H0 ;  /* 0x20000018ff0c7230 */ /* 0x022fe20000004100 */
[----:B------:R-:W-:Y:S01]  /*2640*/  ISETP.GT.AND P1, PT, R42, 0x8, PT ;  /* 0x000000082a00780c */ /* 0x000fe20003f24270 */
[----:B------:R-:W-:Y:S03]  /*2650*/  BSSY B1, `(.L_x_41) ;  /* 0x0000008000017945 */ /* 0x000fe60003800000 */
[----:B------:R-:W-:Y:S01]  /*2660*/  FMUL R12, R12, R41 ;  /* 0x000000290c0c7220 */ /* 0x000fe20000400000 */
[----:B------:R-:W-:-:S03]  /*2670*/  ISETP.GT.AND P2, PT, R3, RZ, P1 ;  /* 0x000000ff0300720c */ /* 0x000fc60000f44270 */
[----:B------:R-:W-:-:S05]  /*2680*/  FFMA R12, R27, R40, R12 ;  /* 0x000000281b0c7223 */ /* 0x000fca000000000c */
[----:B------:R-:W-:-:S05]  /*2690*/  F2FP.F16.F32.PACK_AB R12, RZ, R12 ;  /* 0x0000000cff0c723e */ /* 0x000fca00000000ff */
[----:B------:R1:W-:Y:S01]  /*26a0*/  @P0 STG.E.U16 desc[UR36][R10.64+0x2], R12 ;  /* 0x0000020c0a000986 */ /* 0x0003e2000c101524 */
[----:B------:R-:W-:Y:S05]  /*26b0*/  @!P2 BRA `(.L_x_42) ;  /* 0x000000000004a947 */ /* 0x000fea0003800000 */
[----:B------:R3:W5:Y:S02]  /*26c0*/  LDG.E.LTC128B.U16 R24, desc[UR36][R6.64+0x10] ;  /* 0x0000102406187981 */ /* 0x000764000c1e1520 */
.L_x_42:
[----:B------:R-:W-:Y:S05]  /*26d0*/  BSYNC B1 ;  /* 0x0000000000017941 */ /* 0x000fea0003800000 */
.L_x_41:
        /* <DEDUP_REMOVED lines=10> */
.L_x_44:
[----:B------:R-:W-:Y:S05]  /*2780*/  BSYNC B1 ;  /* 0x0000000000017941 */ /* 0x000fea0003800000 */
.L_x_43:
[----:B-----5:R-:W-:Y:S01]  /*2790*/  HADD2.F32 R12, -RZ, R24.H0_H0 ;  /* 0x20000018ff0c7230 */ /* 0x020fe20000004100 */
[----:B------:R-:W-:Y:S01]  /*27a0*/  ISETP.GT.AND P1, PT, R3, 0x8, P1 ;  /* 0x000000080300780c */ /* 0x000fe20000f24270 */
[----:B------:R-:W-:Y:S03]  /*27b0*/  BSSY B1, `(.L_x_45) ;  /* 0x0000007000017945 */ /* 0x000fe60003800000 */
[----:B------:R-:W-:-:S04]  /*27c0*/  FMUL R12, R12, R41 ;  /* 0x000000290c0c7220 */ /* 0x000fc80000400000 */
[----:B------:R-:W-:-:S05]  /*27d0*/  FFMA R12, R29, R40, R12 ;  /* 0x000000281d0c7223 */ /* 0x000fca000000000c */
[----:B------:R-:W-:-:S05]  /*27e0*/  F2FP.F16.F32.PACK_AB R12, RZ, R12 ;  /* 0x0000000cff0c723e */ /* 0x000fca00000000ff */
[----:B------:R0:W-:Y:S01]  /*27f0*/  @P3 STG.E.U16 desc[UR36][R4.64+0x12], R12 ;  /* 0x0000120c04003986 */ /* 0x0001e2000c101524 */
[----:B------:R-:W-:Y:S05]  /*2800*/  @!P1 BRA `(.L_x_46) ;  /* 0x0000000000049947 */ /* 0x000fea0003800000 */
[----:B------:R0:W5:Y:S02]  /*2810*/  LDG.E.LTC128B.U16 R24, desc[UR36][R8.64+0x10] ;  /* 0x0000102408187981 */ /* 0x000164000c1e1520 */
.L_x_46:
[----:B------:R-:W-:Y:S05]  /*2820*/  BSYNC B1 ;  /* 0x0000000000017941 */ /* 0x000fea0003800000 */
.L_x_45:
[----:B0----5:R-:W-:Y:S01]  /*2830*/  HADD2.F32 R12, -RZ, R24.H0_H0 ;  /* 0x20000018ff0c7230 */ /* 0x021fe20000004100 */
[----:B------:R-:W-:Y:S01]  /*2840*/  ISETP.GT.AND P0, PT, R3, 0x8, P0 ;  /* 0x000000080300780c */ /* 0x000fe20000704270 */
[----:B------:R-:W-:Y:S03]  /*2850*/  BSSY B1, `(.L_x_47) ;  /* 0x0000007000017945 */ /* 0x000fe60003800000 */
[----:B-1----:R-:W-:-:S04]  /*2860*/  FMUL R13, R12, R41 ;  /* 0x000000290c0d7220 */ /* 0x002fc80000400000 */
[----:B------:R-:W-:-:S05]  /*2870*/  FFMA R13, R30, R40, R13 ;  /* 0x000000281e0d7223 */ /* 0x000fca000000000d */
[----:B------:R-:W-:-:S05]  /*2880*/  F2FP.F16.F32.PACK_AB R13, RZ, R13 ;  /* 0x0000000dff0d723e */ /* 0x000fca00000000ff */
[----:B------:R0:W-:Y:S01]  /*2890*/  @P1 STG.E.U16 desc[UR36][R10.64+0x10], R13 ;  /* 0x0000100d0a001986 */ /* 0x0001e2000c101524 */
[----:B------:R-:W-:Y:S05]  /*28a0*/  @!P0 BRA `(.L_x_48) ;  /* 0x0000000000048947 */ /* 0x000fea0003800000 */
[----:B------:R1:W5:Y:S02]  /*28b0*/  LDG.E.LTC128B.U16 R24, desc[UR36][R8.64+0x12] ;  /* 0x0000122408187981 */ /* 0x000364000c1e1520 */
.L_x_48:
[----:B------:R-:W-:Y:S05]  /*28c0*/  BSYNC B1 ;  /* 0x0000000000017941 */ /* 0x000fea0003800000 */
.L_x_47:
[----:B-----5:R-:W-:Y:S01]  /*28d0*/  HADD2.F32 R12, -RZ, R24.H0_H0 ;  /* 0x20000018ff0c7230 */ /* 0x020fe20000004100 */
        /* <DEDUP_REMOVED lines=9> */
.L_x_50:
[----:B------:R-:W-:Y:S05]  /*2970*/  BSYNC B1 ;  /* 0x0000000000017941 */ /* 0x000fea0003800000 */
.L_x_49:
[----:B0----5:R-:W-:Y:S01]  /*2980*/  HADD2.F32 R12, -RZ, R24.H0_H0 ;  /* 0x20000018ff0c7230 */ /* 0x021fe20000004100 */
        /* <DEDUP_REMOVED lines=9> */
.L_x_52:
[----:B------:R-:W-:Y:S05]  /*2a20*/  BSYNC B1 ;  /* 0x0000000000017941 */ /* 0x000fea0003800000 */
.L_x_51:
        /* <DEDUP_REMOVED lines=9> */
.L_x_54:
[----:B------:R-:W-:Y:S05]  /*2ac0*/  BSYNC B1 ;  /* 0x0000000000017941 */ /* 0x000fea0003800000 */
.L_x_53:
[----:B0----5:R-:W-:Y:S01]  /*2ad0*/  HADD2.F32 R12, -RZ, R24.H0_H0 ;  /* 0x20000018ff0c7230 */ /* 0x021fe20000004100 */
        /* <DEDUP_REMOVED lines=8> */
.L_x_56:
[----:B------:R-:W-:Y:S05]  /*2b60*/  BSYNC B1 ;  /* 0x0000000000017941 */ /* 0x000fea0003800000 */
.L_x_55:
        /* <DEDUP_REMOVED lines=10> */
.L_x_58:
[----:B------:R-:W-:Y:S05]  /*2c10*/  BSYNC B1 ;  /* 0x0000000000017941 */ /* 0x000fea0003800000 */
.L_x_57:
        /* <DEDUP_REMOVED lines=10> */
.L_x_60:
[----:B------:R-:W-:Y:S05]  /*2cc0*/  BSYNC B1 ;  /* 0x0000000000017941 */ /* 0x000fea0003800000 */
.L_x_59:
[----:B0--345:R-:W-:Y:S01]  /*2cd0*/  HADD2.F32 R6, -RZ, R24.H0_H0 ;  /* 0x20000018ff067230 */ /* 0x039fe20000004100 */
        /* <DEDUP_REMOVED lines=8> */
.L_x_62:
[----:B------:R-:W-:Y:S05]  /*2d60*/  BSYNC B1 ;  /* 0x0000000000017941 */ /* 0x000fea0003800000 */
.L_x_61:
[----:B0----5:R-:W-:Y:S01]  /*2d70*/  HADD2.F32 R4, -RZ, R24.H0_H0 ;  /* 0x20000018ff047230 */ /* 0x021fe20000004100 */
[----:B------:R-:W-:Y:S01]  /*2d80*/  ISETP.GT.AND P0, PT, R3, 0x8, P0 ;  /* 0x000000080300780c */ /* 0x000fe20000704270 */
[----:B------:R-:W-:Y:S03]  /*2d90*/  BSSY B1, `(.L_x_63) ;  /* 0x000000a000017945 */ /* 0x000fe60003800000 */
[----:B------:R-:W-:Y:S01]  /*2da0*/  FMUL R5, R4, R41 ;  /* 0x0000002904057220 */ /* 0x000fe20000400000 */
[----:B------:R-:W-:-:S03]  /*2db0*/  @P1 IMAD.MOV.U32 R4, RZ, RZ, R10 ;  /* 0x000000ffff041224 */ /* 0x000fc600078e000a */
[----:B------:R-:W-:-:S05]  /*2dc0*/  FFMA R5, R38, R40, R5 ;  /* 0x0000002826057223 */ /* 0x000fca0000000005 */
[----:B------:R-:W-:-:S04]  /*2dd0*/  F2FP.F16.F32.PACK_AB R5, RZ, R5 ;  /* 0x00000005ff05723e */ /* 0x000fc800000000ff */
[----:B------:R-:W-:Y:S01]  /*2de0*/  PRMT R6, R5, 0x7610, R6 ;  /* 0x0000761005067816 */ /* 0x000fe20000000006 */
[----:B------:R-:W-:-:S05]  /*2df0*/  @P1 IMAD.MOV.U32 R5, RZ, RZ, R11 ;  /* 0x000000ffff051224 */ /* 0x000fca00078e000b */
[----:B------:R0:W-:Y:S01]  /*2e00*/  @P1 STG.E.U16 desc[UR36][R4.64+0x30], R6 ;  /* 0x0000300604001986 */ /* 0x0001e2000c101524 */
[----:B------:R-:W-:Y:S05]  /*2e10*/  @!P0 BRA `(.L_x_64) ;  /* 0x0000000000048947 */ /* 0x000fea0003800000 */
[----:B------:R4:W5:Y:S02]  /*2e20*/  LDG.E.LTC128B.U16 R24, desc[UR36][R8.64+0x32] ;  /* 0x0000322408187981 */ /* 0x000964000c1e1520 */
.L_x_64:
[----:B------:R-:W-:Y:S05]  /*2e30*/  BSYNC B1 ;  /* 0x0000000000017941 */ /* 0x000fea0003800000 */
.L_x_63:
[----:B------:R-:W-:Y:S05]  /*2e40*/  @!P0 BRA `(.L_x_65) ;  /* 0x0000000400508947 */ /* 0x000fea0003800000 */
[----:B-----5:R-:W-:-:S05]  /*2e50*/  HADD2.F32 R24, -RZ, R24.H0_H0 ;  /* 0x20000018ff187230 */ /* 0x020fca0000004100 */
[----:B------:R-:W-:-:S04]  /*2e60*/  FMUL R24, R24, R41 ;  /* 0x0000002918187220 */ /* 0x000fc80000400000 */
[----:B------:R-:W-:-:S05]  /*2e70*/  FFMA R24, R39, R40, R24 ;  /* 0x0000002827187223 */ /* 0x000fca0000000018 */
[----:B------:R-:W-:-:S05]  /*2e80*/  F2FP.F16.F32.PACK_AB R24, RZ, R24 ;  /* 0x00000018ff18723e */ /* 0x000fca00000000ff */
[----:B------:R0:W-:Y:S01]  /*2e90*/  STG.E.U16 desc[UR36][R10.64+0x32], R24 ;  /* 0x000032180a007986 */ /* 0x0001e2000c101524 */
[----:B------:R-:W-:Y:S05]  /*2ea0*/  BRA `(.L_x_65) ;  /* 0x0000000400387947 */ /* 0x000fea0003800000 */
.L_x_36:
[----:B------:R-:W-:Y:S01]  /*2eb0*/  ISETP.GT.AND P2, PT, R42, 0x1, PT ;  /* 0x000000012a00780c */ /* 0x000fe20003f44270 */
[----:B------:R-:W-:Y:S01]  /*2ec0*/  ULDC.64 UR4, c[0x0][0x5c0] ;  /* 0x0001700000047ab9 */ /* 0x000fe20000000a00 */
[-C--:B------:R-:W-:Y:S01]  /*2ed0*/  FMUL R24, R24, R40.reuse ;  /* 0x0000002818187220 */ /* 0x080fe20000400000 */
[----:B------:R-:W-:Y:S01]  /*2ee0*/  LEA R4, P4, R14, UR4, 0x1 ;  /* 0x000000040e047c11 */ /* 0x000fe2000f8808ff */
[-C--:B------:R-:W-:Y:S01]  /*2ef0*/  FMUL R25, R25, R40.reuse ;  /* 0x0000002819197220 */ /* 0x080fe20000400000 */
[----:B------:R-:W-:Y:S01]  /*2f00*/  ISETP.GT.AND P0, PT, R3, RZ, P2 ;  /* 0x000000ff0300720c */ /* 0x000fe20001704270 */
[----:B------:R-:W-:Y:S01]  /*2f10*/  FMUL R26, R26, R40 ;  /* 0x000000281a1a7220 */ /* 0x000fe20000400000 */
[----:B------:R-:W-:Y:S01]  /*2f20*/  F2FP.F16.F32.PACK_AB R24, RZ, R24 ;  /* 0x00000018ff18723e */ /* 0x000fe200000000ff */
[-C--:B------:R-:W-:Y:S01]  /*2f30*/  FMUL R27, R27, R40.reuse ;  /* 0x000000281b1b7220 */ /* 0x080fe20000400000 */
[----:B------:R-:W-:Y:S01]  /*2f40*/  LEA.HI.X R5, R14, UR5, R59, 0x1, P4 ;  /* 0x000000050e057c11 */ /* 0x000fe2000a0f0c3b */
[-C--:B------:R-:W-:Y:S01]  /*2f50*/  FMUL R28, R28, R40.reuse ;  /* 0x000000281c1c7220 */ /* 0x080fe20000400000 */
[----:B------:R-:W-:Y:S01]  /*2f60*/  ISETP.GT.AND P4, PT, R42, 0x8, PT ;  /* 0x000000082a00780c */ /* 0x000fe20003f84270 */
[-C--:B------:R-:W-:Y:S01]  /*2f70*/  FMUL R29, R29, R40.reuse ;  /* 0x000000281d1d7220 */ /* 0x080fe20000400000 */
[C---:B------:R-:W-:Y:S01]  /*2f80*/  ISETP.GT.AND P1, PT, R3.reuse, 0x8, P1 ;  /* 0x000000080300780c */ /* 0x040fe20000f24270 */
[----:B------:R-:W-:Y:S01]  /*2f90*/  @P3 STG.E.U16 desc[UR36][R4.64], R24 ;  /* 0x0000001804003986 */ /* 0x000fe2000c101524 */
[----:B------:R-:W-:Y:S01]  /*2fa0*/  ISETP.GT.AND P2, PT, R3, 0x8, P2 ;  /* 0x000000080300780c */ /* 0x000fe20001744270 */
[-C--:B------:R-:W-:Y:S01]  /*2fb0*/  FMUL R30, R30, R40.reuse ;  /* 0x000000281e1e7220 */ /* 0x080fe20000400000 */
[----:B------:R-:W-:Y:S01]  /*2fc0*/  F2FP.F16.F32.PACK_AB R25, RZ, R25 ;  /* 0x00000019ff19723e */ /* 0x000fe200000000ff */
[-C--:B------:R-:W-:Y:S01]  /*2fd0*/  FMUL R31, R31, R40.reuse ;  /* 0x000000281f1f7220 */ /* 0x080fe20000400000 */
[----:B------:R-:W-:Y:S01]  /*2fe0*/  ISETP.GT.AND P5, PT, R3, RZ, P4 ;  /* 0x000000ff0300720c */ /* 0x000fe200027a4270 */
[----:B------:R-:W-:Y:S01]  /*2ff0*/  FMUL R32, R32, R40 ;  /* 0x0000002820207220 */ /* 0x000fe20000400000 */
[C---:B------:R-:W-:Y:S01]  /*3000*/  SHF.L.U64.HI R51, R50.reuse, 0x4, R51 ;  /* 0x0000000432337819 */ /* 0x040fe20000010233 */
[----:B------:R-:W-:Y:S01]  /*3010*/  @P0 STG.E.U16 desc[UR36][R4.64+0x2], R25 ;  /* 0x0000021904000986 */ /* 0x000fe2000c101524 */
[----:B------:R-:W-:Y:S01]  /*3020*/  LEA R6, P3, R50, R4, 0x4 ;  /* 0x0000000432067211 */ /* 0x000fe200078620ff */
[----:B------:R-:W-:Y:S01]  /*3030*/  FMUL R33, R33, R40 ;  /* 0x0000002821217220 */ /* 0x000fe20000400000 */
[----:B------:R-:W-:Y:S01]  /*3040*/  F2FP.F16.F32.PACK_AB R26, RZ, R26 ;  /* 0x0000001aff1a723e */ /* 0x000fe200000000ff */
[-C--:B------:R-:W-:Y:S01]  /*3050*/  FMUL R34, R34, R40.reuse ;  /* 0x0000002822227220 */ /* 0x080fe20000400000 */
[----:B------:R-:W-:Y:S01]  /*3060*/  ISETP.GT.AND P0, PT, R42, 0x9, PT ;  /* 0x000000092a00780c */ /* 0x000fe20003f04270 */
[----:B------:R-:W-:Y:S01]  /*3070*/  IMAD.X R7, R51, 0x1, R5, P3 ;  /* 0x0000000133077824 */ /* 0x000fe200018e0605 */
[----:B------:R-:W-:Y:S01]  /*3080*/  F2FP.F16.F32.PACK_AB R27, RZ, R27 ;  /* 0x0000001bff1b723e */ /* 0x000fe200000000ff */
[----:B------:R-:W-:Y:S01]  /*3090*/  FMUL R35, R35, R40 ;  /* 0x0000002823237220 */ /* 0x000fe20000400000 */
[----:B------:R-:W-:Y:S01]  /*30a0*/  F2FP.F16.F32.PACK_AB R28, RZ, R28 ;  /* 0x0000001cff1c723e */ /* 0x000fe200000000ff */
[-C--:B------:R-:W-:Y:S01]  /*30b0*/  FMUL R36, R36, R40.reuse ;  /* 0x0000002824247220 */ /* 0x080fe20000400000 */
[C---:B------:R-:W-:Y:S01]  /*30c0*/  ISETP.GT.AND P3, PT, R3.reuse, RZ, P0 ;  /* 0x000000ff0300720c */ /* 0x040fe20000764270 */
[----:B------:R-:W-:Y:S01]  /*30d0*/  @P1 STG.E.U16 desc[UR36][R6.64], R26 ;  /* 0x0000001a06001986 */ /* 0x000fe2000c101524 */
[----:B------:R-:W-:Y:S01]  /*30e0*/  ISETP.GT.AND P4, PT, R3, 0x8, P4 ;  /* 0x000000080300780c */ /* 0x000fe20002784270 */
[----:B------:R-:W-:Y:S01]  /*30f0*/  FMUL R37, R37, R40 ;  /* 0x0000002825257220 */ /* 0x000fe20000400000 */
[----:B------:R-:W-:Y:S01]  /*3100*/  F2FP.F16.F32.PACK_AB R29, RZ, R29 ;  /* 0x0000001dff1d723e */ /* 0x000fe200000000ff */
[----:B------:R-:W-:Y:S01]  /*3110*/  @P2 STG.E.U16 desc[UR36][R6.64+0x2], R27 ;  /* 0x0000021b06002986 */ /* 0x000fe2000c101524 */
[----:B------:R-:W-:Y:S01]  /*3120*/  F2FP.F16.F32.PACK_AB R30, RZ, R30 ;  /* 0x0000001eff1e723e */ /* 0x000fe200000000ff */
[-C--:B------:R-:W-:Y:S01]  /*3130*/  FMUL R38, R38, R40.reuse ;  /* 0x0000002826267220 */ /* 0x080fe20000400000 */
[----:B------:R-:W-:Y:S01]  /*3140*/  F2FP.F16.F32.PACK_AB R31, RZ, R31 ;  /* 0x0000001fff1f723e */ /* 0x000fe200000000ff */
[----:B------:R-:W-:Y:S01]  /*3150*/  @P5 STG.E.U16 desc[UR36][R4.64+0x10], R28 ;  /* 0x0000101c04005986 */ /* 0x000fe2000c101524 */
[----:B------:R-:W-:Y:S01]  /*3160*/  ISETP.GT.AND P5, PT, R3, 0x8, P0 ;  /* 0x000000080300780c */ /* 0x000fe200007a4270 */
[----:B------:R-:W-:Y:S01]  /*3170*/  FMUL R39, R39, R40 ;  /* 0x0000002827277220 */ /* 0x000fe20000400000 */
[C---:B------:R-:W-:Y:S01]  /*3180*/  ISETP.GT.AND P2, PT, R42.reuse, 0x11, PT ;  /* 0x000000112a00780c */ /* 0x040fe20003f44270 */
[----:B------:R-:W-:Y:S01]  /*3190*/  @P3 STG.E.U16 desc[UR36][R4.64+0x12], R29 ;  /* 0x0000121d04003986 */ /* 0x000fe2000c101524 */
[----:B------:R-:W-:-:S02]  /*31a0*/  ISETP.GT.AND P3, PT, R42, 0x10, PT ;  /* 0x000000102a00780c */ /* 0x000fc40003f64270 */
[----:B------:R-:W-:Y:S01]  /*31b0*/  F2FP.F16.F32.PACK_AB R32, RZ, R32 ;  /* 0x00000020ff20723e */ /* 0x000fe200000000ff */
[----:B------:R-:W-:Y:S01]  /*31c0*/  @P4 STG.E.U16 desc[UR36][R6.64+0x10], R30 ;  /* 0x0000101e06004986 */ /* 0x000fe2000c101524 */
[C---:B------:R-:W-:Y:S02]  /*31d0*/  ISETP.GT.AND P4, PT, R3.reuse, RZ, P2 ;  /* 0x000000ff0300720c */ /* 0x040fe40001784270 */
[----:B------:R-:W-:Y:S02]  /*31e0*/  F2FP.F16.F32.PACK_AB R33, RZ, R33 ;  /* 0x00000021ff21723e */ /* 0x000fe400000000ff */
[C---:B------:R-:W-:Y:S01]  /*31f0*/  ISETP.GT.AND P1, PT, R42.reuse, 0x18, PT ;  /* 0x000000182a00780c */ /* 0x040fe20003f24270 */
[----:B------:R-:W-:Y:S01]  /*3200*/  @P5 STG.E.U16 desc[UR36][R6.64+0x12], R31 ;  /* 0x0000121f06005986 */ /* 0x000fe2000c101524 */
[----:B------:R-:W-:Y:S02]  /*3210*/  ISETP.GT.AND P5, PT, R3, RZ, P3 ;  /* 0x000000ff0300720c */ /* 0x000fe40001fa4270 */
[----:B------:R-:W-:-:S02]  /*3220*/  ISETP.GT.AND P0, PT, R42, 0x19, PT ;  /* 0x000000192a00780c */ /* 0x000fc40003f04270 */
[C---:B------:R-:W-:Y:S02]  /*3230*/  ISETP.GT.AND P3, PT, R3.reuse, 0x8, P3 ;  /* 0x000000080300780c */ /* 0x040fe40001f64270 */
[C---:B------:R-:W-:Y:S02]  /*3240*/  ISETP.GT.AND P2, PT, R3.reuse, 0x8, P2 ;  /* 0x000000080300780c */ /* 0x040fe40001744270 */
[----:B------:R-:W-:Y:S02]  /*3250*/  F2FP.F16.F32.PACK_AB R34, RZ, R34 ;  /* 0x00000022ff22723e */ /* 0x000fe400000000ff */
[----:B------:R-:W-:Y:S02]  /*3260*/  F2FP.F16.F32.PACK_AB R35, RZ, R35 ;  /* 0x00000023ff23723e */ /* 0x000fe400000000ff */
[----:B------:R-:W-:Y:S01]  /*3270*/  F2FP.F16.F32.PACK_AB R36, RZ, R36 ;  /* 0x00000024ff24723e */ /* 0x000fe200000000ff */
[----:B------:R-:W-:Y:S01]  /*3280*/  @P5 STG.E.U16 desc[UR36][R4.64+0x20], R32 ;  /* 0x0000202004005986 */ /* 0x000fe2000c101524 */
[----:B------:R-:W-:-:S02]  /*3290*/  ISETP.GT.AND P5, PT, R3, RZ, P0 ;  /* 0x000000ff0300720c */ /* 0x000fc400007a4270 */
[C---:B------:R-:W-:Y:S01]  /*32a0*/  ISETP.GT.AND P0, PT, R3.reuse, 0x8, P0 ;  /* 0x000000080300780c */ /* 0x040fe20000704270 */
[----:B------:R-:W-:Y:S01]  /*32b0*/  @P4 STG.E.U16 desc[UR36][R4.64+0x22], R33 ;  /* 0x0000222104004986 */ /* 0x000fe2000c101524 */
[C---:B------:R-:W-:Y:S02]  /*32c0*/  ISETP.GT.AND P4, PT, R3.reuse, RZ, P1 ;  /* 0x000000ff0300720c */ /* 0x040fe40000f84270 */
[----:B------:R-:W-:Y:S01]  /*32d0*/  ISETP.GT.AND P1, PT, R3, 0x8, P1 ;  /* 0x000000080300780c */ /* 0x000fe20000f24270 */
[----:B------:R-:W-:Y:S01]  /*32e0*/  @P3 STG.E.U16 desc[UR36][R6.64+0x20], R34 ;  /* 0x0000202206003986 */ /* 0x000fe2000c101524 */
[----:B------:R-:W-:Y:S02]  /*32f0*/  F2FP.F16.F32.PACK_AB R37, RZ, R37 ;  /* 0x00000025ff25723e */ /* 0x000fe400000000ff */
[----:B------:R-:W-:Y:S01]  /*3300*/  F2FP.F16.F32.PACK_AB R38, RZ, R38 ;  /* 0x00000026ff26723e */ /* 0x000fe200000000ff */
[----:B------:R-:W-:Y:S01]  /*3310*/  @P2 STG.E.U16 desc[UR36][R6.64+0x22], R35 ;  /* 0x0000222306002986 */ /* 0x000fe2000c101524 */
[----:B------:R-:W-:-:S05]  /*3320*/  F2FP.F16.F32.PACK_AB R39, RZ, R39 ;  /* 0x00000027ff27723e */ /* 0x000fca00000000ff */
[----:B------:R-:W-:Y:S04]  /*3330*/  @P4 STG.E.U16 desc[UR36][R4.64+0x30], R36 ;  /* 0x0000302404004986 */ /* 0x000fe8000c101524 */
[----:B------:R0:W-:Y:S02]  /*3340*/  @P5 STG.E.U16 desc[UR36][R4.64+0x32], R37 ;  /* 0x0000322504005986 */ /* 0x0001e4000c101524 */
[----:B0-----:R-:W-:Y:S02]  /*3350*/  @P1 IMAD.MOV.U32 R4, RZ, RZ, R6 ;  /* 0x000000ffff041224 */ /* 0x001fe400078e0006 */
[----:B------:R-:W-:-:S05]  /*3360*/  @P1 IMAD.MOV.U32 R5, RZ, RZ, R7 ;  /* 0x000000ffff051224 */ /* 0x000fca00078e0007 */
[----:B------:R0:W-:Y:S04]  /*3370*/  @P1 STG.E.U16 desc[UR36][R4.64+0x30], R38 ;  /* 0x0000302604001986 */ /* 0x0001e8000c101524 */
[----:B------:R0:W-:Y:S02]  /*3380*/  @P0 STG.E.U16 desc[UR36][R6.64+0x32], R39 ;  /* 0x0000322706000986 */ /* 0x0001e4000c101524 */
.L_x_65:
[----:B------:R-:W-:Y:S05]  /*3390*/  BSYNC B0 ;  /* 0x0000000000007941 */ /* 0x000fea0003800000 */
.L_x_35:
[----:B------:R-:W-:Y:S01]  /*33a0*/  ULDC UR4, c[0x0][0xc] ;  /* 0x0000030000047ab9 */ /* 0x000fe20000000800 */
[----:B------:R-:W-:Y:S01]  /*33b0*/  ULDC UR5, c[0x0][0x10] ;  /* 0x0000040000057ab9 */ /* 0x000fe20000000800 */
[----:B0-----:R-:W0:Y:S01]  /*33c0*/  LDC R5, c[0x0][0x14] ;  /* 0x00000500ff057b82 */ /* 0x001e220000000800 */
[----:B------:R-:W-:Y:S01]  /*33d0*/  UIMAD.WIDE.U32 UR4, UR4, UR5, URZ ;  /* 0x00000005040472a5 */ /* 0x000fe2000f8e003f */
[----:B------:R-:W-:Y:S02]  /*33e0*/  IMAD.MOV.U32 R3, RZ, RZ, R17 ;  /* 0x000000ffff037224 */ /* 0x000fe400078e0011 */
[----:B------:R-:W-:Y:S02]  /*33f0*/  IMAD.MOV.U32 R44, RZ, RZ, -0x1 ;  /* 0xffffffffff2c7424 */ /* 0x000fe400078e00ff */
[----:B------:R-:W-:Y:S02]  /*3400*/  IMAD.MOV.U32 R43, RZ, RZ, -0x1 ;  /* 0xffffffffff2b7424 */ /* 0x000fe400078e00ff */
[----:B0-----:R-:W-:-:S04]  /*3410*/  IMAD.WIDE.U32 R2, R5, UR4, R2 ;  /* 0x0000000405027c25 */ /* 0x001fc8000f8e0002 */
[----:B------:R-:W-:Y:S01]  /*3420*/  IMAD R5, R5, UR5, RZ ;  /* 0x0000000505057c24 */ /* 0x000fe2000f8e02ff */
[----:B------:R-:W-:Y:S02]  /*3430*/  ULDC.64 UR4, c[0x0][0x650] ;  /* 0x0001940000047ab9 */ /* 0x000fe40000000a00 */
[----:B------:R-:W-:Y:S01]  /*3440*/  ISETP.GE.U32.AND P0, PT, R2, UR4, PT ;  /* 0x0000000402007c0c */ /* 0x000fe2000bf06070 */
[----:B------:R-:W-:Y:S01]  /*3450*/  IMAD.IADD R17, R3, 0x1, R5 ;  /* 0x0000000103117824 */ /* 0x000fe200078e0205 */
[----:B------:R-:W-:-:S04]  /*3460*/  PRMT R3, RZ, 0x7610, R3 ;  /* 0x00007610ff037816 */ /* 0x000fc80000000003 */
[----:B------:R-:W-:-:S13]  /*3470*/  ISETP.GE.U32.AND.EX P0, PT, R17, UR5, PT, P0 ;  /* 0x0000000511007c0c */ /* 0x000fda000bf06100 */
[----:B------:R-:W-:Y:S05]  /*3480*/  @P0 BRA `(.L_x_66) ;  /* 0x0000000400680947 */ /* 0x000fea0003800000 */
[----:B------:R-:W0:Y:S01]  /*3490*/  S2R R12, SR_CTAID.X ;  /* 0x00000000000c7919 */ /* 0x000e220000002500 */
[----:B------:R-:W0:Y:S01]  /*34a0*/  LDC.64 R10, c[0x0][0x628] ;  /* 0x00018a00ff0a7b82 */ /* 0x000e220000000a00 */
[----:B------:R-:W-:Y:S01]  /*34b0*/  ULDC UR4, c[0x0][0x150] ;  /* 0x0000540000047ab9 */ /* 0x000fe20000000800 */
[----:B-1234-:R-:W-:Y:S01]  /*34c0*/  IMAD.MOV.U32 R8, RZ, RZ, R2 ;  /* 0x000000ffff087224 */ /* 0x01efe200078e0002 */
[----:B-----5:R-:W1:Y:S01]  /*34d0*/  S2R R24, SR_CTAID.Y ;  /* 0x0000000000187919 */ /* 0x020e620000002600 */
[----:B------:R-:W-:-:S04]  /*34e0*/  IMAD.MOV.U32 R9, RZ, RZ, R17 ;  /* 0x000000ffff097224 */ /* 0x000fc800078e0011 */
[----:B------:R-:W2:Y:S08]  /*34f0*/  LDC R21, c[0x0][0x144] ;  /* 0x00005100ff157b82 */ /* 0x000eb00000000800 */
[----:B------:R-:W3:Y:S08]  /*3500*/  LDC R0, c[0x0][0x630] ;  /* 0x00018c00ff007b82 */ /* 0x000ef00000000800 */
[----:B------:R-:W4:Y:S01]  /*3510*/  LDC.64 R14, c[0x0][0x620] ;  /* 0x00018800ff0e7b82 */ /* 0x000f220000000a00 */
[----:B0-----:R-:W-:-:S04]  /*3520*/  ISETP.NE.U32.AND P0, PT, R10, RZ, PT ;  /* 0x000000ff0a00720c */ /* 0x001fc80003f05070 */
[----:B------:R-:W-:Y:S02]  /*3530*/  ISETP.NE.AND.EX P0, PT, R11, RZ, PT, P0 ;  /* 0x000000ff0b00720c */ /* 0x000fe40003f05300 */
[----:B------:R-:W-:-:S05]  /*3540*/  I2FP.F32.U32 R3, R12 ;  /* 0x0000000c00037245 */ /* 0x000fca0000201000 */
[----:B------:R-:W-:-:S04]  /*3550*/  FMUL R3, R3, UR4 ;  /* 0x0000000403037c20 */ /* 0x000fc80008400000 */
[----:B------:R0:W0:Y:S02]  /*3560*/  F2I.U32.TRUNC.NTZ R20, R3 ;  /* 0x0000000300147305 */ /* 0x000024000020f000 */
[----:B-123--:R-:W-:Y:S05]  /*3570*/  @!P0 BRA `(.L_x_67) ;  /* 0x0000000000288947 */ /* 0x00efea0003800000 */
[----:B0-----:R-:W0:Y:S02]  /*3580*/  LDC R3, c[0x0][0x634] ;  /* 0x00018d00ff037b82 */ /* 0x001e240000000800 */
        /* <DEDUP_REMOVED lines=9> */
.L_x_67:
[-CC-:B------:R-:W-:Y:S01]  /*3620*/  SHF.R.U64 R43, R8, R0.reuse, R9.reuse ;  /* 0x00000000082b7219 */ /* 0x180fe20000001209 */
[----:B------:R-:W1:Y:S01]  /*3630*/  LDC.64 R28, c[0x0][0x640] ;  /* 0x00019000ff1c7b82 */ /* 0x000e620000000a00 */
[----:B------:R-:W-:Y:S01]  /*3640*/  SHF.R.U32.HI R0, RZ, R0, R9 ;  /* 0x00000000ff007219 */ /* 0x000fe20000011609 */
[----:B0-----:R-:W-:Y:S01]  /*3650*/  IMAD.MOV R20, RZ, RZ, -R20 ;  /* 0x000000ffff147224 */ /* 0x001fe200078e0a14 */
[----:B------:R-:W-:Y:S01]  /*3660*/  IADD3 R7, P0, RZ, -R43, RZ ;  /* 0x8000002bff077210 */ /* 0x000fe20007f1e0ff */
[----:B------:R-:W-:Y:S02]  /*3670*/  ULDC UR4, c[0x0][0x154] ;  /* 0x0000550000047ab9 */ /* 0x000fe40000000800 */
[----:B------:R-:W-:Y:S02]  /*3680*/  IMAD R21, R21, R20, R12 ;  /* 0x0000001415157224 */ /* 0x000fe400078e020c */
[----:B------:R-:W0:Y:S01]  /*3690*/  LDC R6, c[0x0][0x618] ;  /* 0x00018600ff067b82 */ /* 0x000e220000000800 */
[----:B------:R-:W-:-:S04]  /*36a0*/  IMAD.X R3, RZ, RZ, ~R0, P0 ;  /* 0x000000ffff037224 */ /* 0x000fc800000e0e00 */
[-C--:B----4-:R-:W-:Y:S02]  /*36b0*/  IMAD R0, R3, R14.reuse, RZ ;  /* 0x0000000e03007224 */ /* 0x090fe400078e02ff */
[----:B------:R-:W-:Y:S01]  /*36c0*/  IMAD.MOV.U32 R3, RZ, RZ, R17 ;  /* 0x000000ffff037224 */ /* 0x000fe200078e0011 */
[----:B------:R-:W2:Y:S01]  /*36d0*/  LDC R8, c[0x0][0x608] ;  /* 0x00018200ff087b82 */ /* 0x000ea20000000800 */
[----:B------:R-:W-:-:S04]  /*36e0*/  IMAD.WIDE.U32 R4, R7, R14, R2 ;  /* 0x0000000e07047225 */ /* 0x000fc800078e0002 */
[----:B------:R-:W-:-:S03]  /*36f0*/  IMAD R3, R7, R15, R0 ;  /* 0x0000000f07037224 */ /* 0x000fc600078e0200 */
[----:B------:R-:W3:Y:S01]  /*3700*/  LDC R26, c[0x0][0x658] ;  /* 0x00019600ff1a7b82 */ /* 0x000ee20000000800 */
[----:B------:R-:W-:Y:S01]  /*3710*/  I2FP.F32.U32 R0, R24 ;  /* 0x0000001800007245 */ /* 0x000fe20000201000 */
[----:B------:R-:W-:Y:S01]  /*3720*/  IMAD.MOV.U32 R7, RZ, RZ, 0x1 ;  /* 0x00000001ff077424 */ /* 0x000fe200078e00ff */
[----:B-1----:R-:W-:Y:S01]  /*3730*/  ISETP.NE.U32.AND P0, PT, R28, RZ, PT ;  /* 0x000000ff1c00720c */ /* 0x002fe20003f05070 */
[----:B------:R-:W-:Y:S02]  /*3740*/  IMAD.IADD R3, R5, 0x1, R3 ;  /* 0x0000000105037824 */ /* 0x000fe400078e0203 */
[----:B------:R-:W-:Y:S01]  /*3750*/  FMUL R0, R0, UR4 ;  /* 0x0000000400007c20 */ /* 0x000fe20008400000 */
[----:B------:R-:W-:Y:S01]  /*3760*/  ISETP.NE.AND.EX P0, PT, R29, RZ, PT, P0 ;  /* 0x000000ff1d00720c */ /* 0x000fe20003f05300 */
[----:B------:R-:W1:Y:S01]  /*3770*/  LDC R15, c[0x0][0x148] ;  /* 0x00005200ff0f7b82 */ /* 0x000e620000000800 */
[-CC-:B0-----:R-:W-:Y:S01]  /*3780*/  SHF.R.U64 R12, R4, R6.reuse, R3.reuse ;  /* 0x00000006040c7219 */ /* 0x181fe20000001203 */
[----:B------:R0:W4:Y:S01]  /*3790*/  F2I.U32.TRUNC.NTZ R13, R0 ;  /* 0x00000000000d7305 */ /* 0x000122000020f000 */
[----:B------:R-:W-:Y:S01]  /*37a0*/  SHF.R.U32.HI R3, RZ, R6, R3 ;  /* 0x00000006ff037219 */ /* 0x000fe20000011603 */
[----:B------:R-:W-:-:S04]  /*37b0*/  IMAD.MOV.U32 R5, RZ, RZ, -0x1 ;  /* 0xffffffffff057424 */ /* 0x000fc800078e00ff */
[----:B------:R-:W0:Y:S01]  /*37c0*/  LDC R20, c[0x0][0x600] ;  /* 0x00018000ff147b82 */ /* 0x000e220000000800 */
[-CC-:B--2---:R-:W-:Y:S02]  /*37d0*/  SHF.R.U64 R10, R12, R8.reuse, R3.reuse ;  /* 0x000000080c0a7219 */ /* 0x184fe40000001203 */
[----:B------:R-:W-:-:S05]  /*37e0*/  SHF.R.U32.HI R3, RZ, R8, R3 ;  /* 0x00000008ff037219 */ /* 0x000fca0000011603 */
[----:B------:R-:W2:Y:S01]  /*37f0*/  LDC R27, c[0x0][0x648] ;  /* 0x00019200ff1b7b82 */ /* 0x000ea20000000800 */
[-C--:B---3--:R-:W-:Y:S02]  /*3800*/  SHF.L.U32 R4, R5, R26.reuse, RZ ;  /* 0x0000001a05047219 */ /* 0x088fe400000006ff */
[-CC-:B------:R-:W-:Y:S02]  /*3810*/  SHF.R.U64 R14, R10, R26.reuse, R3.reuse ;  /* 0x0000001a0a0e7219 */ /* 0x180fe40000001203 */
[----:B------:R-:W-:Y:S02]  /*3820*/  SHF.R.U32.HI R5, RZ, R26, R3 ;  /* 0x0000001aff057219 */ /* 0x000fe40000011603 */
[----:B------:R-:W-:Y:S01]  /*3830*/  LOP3.LUT R25, RZ, R4, RZ, 0x33, !PT ;  /* 0x00000004ff197212 */ /* 0x000fe200078e33ff */
[----:B------:R-:W3:Y:S01]  /*3840*/  LDC R30, c[0x0][0x638] ;  /* 0x00018e00ff1e7b82 */ /* 0x000ee20000000800 */
[----:B------:R-:W-:Y:S01]  /*3850*/  SHF.L.U32 R26, R7, R26, RZ ;  /* 0x0000001a071a7219 */ /* 0x000fe200000006ff */
[----:B------:R-:W-:-:S06]  /*3860*/  IMAD.MOV.U32 R4, RZ, RZ, R14 ;  /* 0x000000ffff047224 */ /* 0x000fcc00078e000e */
[----:B------:R-:W0:Y:S01]  /*3870*/  LDC R31, c[0x0][0x610] ;  /* 0x00018400ff1f7b82 */ /* 0x000e220000000800 */
[----:B----4-:R-:W-:Y:S05]  /*3880*/  @!P0 BRA `(.L_x_68) ;  /* 0x0000000000288947 */ /* 0x010fea0003800000 */
        /* <DEDUP_REMOVED lines=10> */
.L_x_68:
[----:B------:R-:W-:Y:S01]  /*3930*/  ISETP.NE.AND P0, PT, R16, 0x1, PT ;  /* 0x000000011000780c */ /* 0x000fe20003f05270 */
[----:B0-----:R-:W-:Y:S01]  /*3940*/  VIADD R7, R20, 0xffffffff ;  /* 0xffffffff14077836 */ /* 0x001fe20000000000 */
[----:B--2---:R-:W-:Y:S01]  /*3950*/  SHF.R.U64 R0, R4, R27, R5 ;  /* 0x0000001b04007219 */ /* 0x004fe20000001205 */
[----:B------:R-:W-:Y:S01]  /*3960*/  IMAD.MOV R13, RZ, RZ, -R13 ;  /* 0x000000ffff0d7224 */ /* 0x000fe200078e0a0d */
[----:B------:R-:W-:Y:S01]  /*3970*/  LOP3.LUT R5, R10, R25, RZ, 0xc0, !PT ;  /* 0x000000190a057212 */ /* 0x000fe200078ec0ff */
[----:B------:R-:W-:Y:S01]  /*3980*/  IMAD.MOV.U32 R4, RZ, RZ, 0x1 ;  /* 0x00000001ff047424 */ /* 0x000fe200078e00ff */
[----:B------:R-:W-:Y:S01]  /*3990*/  LOP3.LUT R12, R12, R7, RZ, 0xc0, !PT ;  /* 0x000000070c0c7212 */ /* 0x000fe200078ec0ff */
[----:B------:R-:W-:Y:S02]  /*39a0*/  IMAD.MOV R3, RZ, RZ, -R0 ;  /* 0x000000ffff037224 */ /* 0x000fe400078e0a00 */
[----:B------:R-:W-:Y:S02]  /*39b0*/  IMAD R0, R26, R0, R5 ;  /* 0x000000001a007224 */ /* 0x000fe400078e0205 */
[----:B---3--:R-:W-:-:S02]  /*39c0*/  IMAD R3, R3, R30, R14 ;  /* 0x0000001e03037224 */ /* 0x008fc400078e020e */
[----:B-1----:R-:W-:Y:S02]  /*39d0*/  @P0 IMAD R21, R15, R13, R24 ;  /* 0x0000000d0f150224 */ /* 0x002fe400078e0218 */
[----:B------:R-:W-:Y:S01]  /*39e0*/  IMAD R5, R3, R20, R12 ;  /* 0x0000001403057224 */ /* 0x000fe200078e020c */
[----:B------:R-:W-:Y:S01]  /*39f0*/  PRMT R3, R4, 0x7610, R3 ;  /* 0x0000761004037816 */ /* 0x000fe20000000003 */
[----:B------:R-:W-:-:S05]  /*3a00*/  IMAD R0, R0, R31, R21 ;  /* 0x0000001f00007224 */ /* 0x000fca00078e0215 */
[----:B------:R-:W-:Y:S02]  /*3a10*/  SEL R44, R5, R0, !P0 ;  /* 0x00000000052c7207 */ /* 0x000fe40004000000 */
[----:B------:R-:W-:-:S07]  /*3a20*/  SEL R0, R0, R5, !P0 ;  /* 0x0000000500007207 */ /* 0x000fce0004000000 */
.L_x_66:
[----:B------:R-:W-:Y:S01]  /*3a30*/  LOP3.LUT P0, RZ, R3, 0xff, RZ, 0xc0, !PT ;  /* 0x000000ff03ff7812 */ /* 0x000fe2000780c0ff */
[----:B------:R-:W-:-:S12]  /*3a40*/  IMAD.MOV.U32 R42, RZ, RZ, R0 ;  /* 0x000000ffff2a7224 */ /* 0x000fd800078e0000 */
[----:B------:R-:W-:Y:S05]  /*3a50*/  @P0 BRA `(.L_x_69) ;  /* 0xffffffd8008c0947 */ /* 0x000fea000383ffff */
[----:B------:R-:W-:Y:S05]  /*3a60*/  EXIT ;  /* 0x000000000000794d */ /* 0x000fea0003800000 */
.L_x_8:
[----:B0-----:R-:W-:Y:S01]  /*3a70*/  ULDC.64 UR4, c[0x0][0x650] ;  /* 0x0001940000047ab9 */ /* 0x001fe20000000a00 */
        /* <DEDUP_REMOVED lines=25> */
.L_x_71:
[----:B------:R-:W0:Y:S01]  /*3c10*/  LDC.64 R28, c[0x0][0x640] ;  /* 0x00019000ff1c7b82 */ /* 0x000e220000000a00 */
[-CC-:B------:R-:W-:Y:S01]  /*3c20*/  SHF.R.U64 R21, R12, R6.reuse, R13.reuse ;  /* 0x000000060c157219 */ /* 0x180fe2000000120d */
[----:B------:R-:W-:Y:S01]  /*3c30*/  IMAD.MOV.U32 R8, RZ, RZ, R2 ;  /* 0x000000ffff087224 */ /* 0x000fe200078e0002 */
[----:B------:R-:W-:Y:S01]  /*3c40*/  SHF.R.U32.HI R6, RZ, R6, R13 ;  /* 0x00000006ff067219 */ /* 0x000fe2000001160d */
[----:B------:R-:W-:Y:S01]  /*3c50*/  IMAD.MOV.U32 R30, RZ, RZ, 0x1 ;  /* 0x00000001ff1e7424 */ /* 0x000fe200078e00ff */
[----:B------:R-:W-:-:S03]  /*3c60*/  IADD3 R11, P0, RZ, -R21, RZ ;  /* 0x80000015ff0b7210 */ /* 0x000fc60007f1e0ff */
        /* <DEDUP_REMOVED lines=10> */
[----:B------:R-:W-:Y:S02]  /*3d10*/  ISETP.NE.AND.EX P0, PT, R29, RZ, PT, P0 ;  /* 0x000000ff1d00720c */ /* 0x000fe40003f05300 */
[----:B------:R-:W0:Y:S02]  /*3d20*/  LDC R22, c[0x0][0x600] ;  /* 0x00018000ff167b82 */ /* 0x000e240000000800 */
[-CC-:B-1----:R-:W-:Y:S01]  /*3d30*/  SHF.R.U64 R14, R8, R10.reuse, R9.reuse ;  /* 0x0000000a080e7219 */ /* 0x182fe20000001209 */
[----:B------:R-:W-:Y:S01]  /*3d40*/  IMAD.MOV.U32 R8, RZ, RZ, -0x1 ;  /* 0xffffffffff087424 */ /* 0x000fe200078e00ff */
[----:B------:R-:W-:-:S04]  /*3d50*/  SHF.R.U32.HI R9, RZ, R10, R9 ;  /* 0x0000000aff097219 */ /* 0x000fc80000011609 */
[----:B------:R-:W1:Y:S01]  /*3d60*/  LDC R24, c[0x0][0x648] ;  /* 0x00019200ff187b82 */ /* 0x000e620000000800 */
[-CC-:B--2---:R-:W-:Y:S02]  /*3d70*/  SHF.R.U64 R23, R14, R12.reuse, R9.reuse ;  /* 0x0000000c0e177219 */ /* 0x184fe40000001209 */
[----:B------:R-:W-:-:S05]  /*3d80*/  SHF.R.U32.HI R6, RZ, R12, R9 ;  /* 0x0000000cff067219 */ /* 0x000fca0000011609 */
[----:B------:R-:W2:Y:S01]  /*3d90*/  LDC R26, c[0x0][0x638] ;  /* 0x00018e00ff1a7b82 */ /* 0x000ea20000000800 */
[-C--:B---3--:R-:W-:Y:S02]  /*3da0*/  SHF.L.U32 R8, R8, R27.reuse, RZ ;  /* 0x0000001b08087219 */ /* 0x088fe400000006ff */
[-CC-:B------:R-:W-:Y:S02]  /*3db0*/  SHF.R.U64 R25, R23, R27.reuse, R6.reuse ;  /* 0x0000001b17197219 */ /* 0x180fe40000001206 */
[----:B------:R-:W-:Y:S02]  /*3dc0*/  LOP3.LUT R32, RZ, R8, RZ, 0x33, !PT ;  /* 0x00000008ff207212 */ /* 0x000fe400078e33ff */
[----:B------:R-:W-:Y:S01]  /*3dd0*/  SHF.R.U32.HI R9, RZ, R27, R6 ;  /* 0x0000001bff097219 */ /* 0x000fe20000011606 */
[----:B------:R-:W3:Y:S01]  /*3de0*/  LDC R31, c[0x0][0x610] ;  /* 0x00018400ff1f7b82 */ /* 0x000ee20000000800 */
[----:B------:R-:W-:Y:S01]  /*3df0*/  IMAD.MOV.U32 R8, RZ, RZ, R25 ;  /* 0x000000ffff087224 */ /* 0x000fe200078e0019 */
[----:B------:R-:W-:Y:S06]  /*3e00*/  @!P0 BRA `(.L_x_72) ;  /* 0x0000000000288947 */ /* 0x000fec0003800000 */
        /* <DEDUP_REMOVED lines=10> */
.L_x_72:
[----:B------:R-:W-:Y:S02]  /*3eb0*/  ISETP.NE.AND P0, PT, R16, 0x1, PT ;  /* 0x000000011000780c */ /* 0x000fe40003f05270 */
[----:B-1----:R-:W-:Y:S01]  /*3ec0*/  SHF.R.U64 R6, R8, R24, R9 ;  /* 0x0000001808067219 */ /* 0x002fe20000001209 */
[----:B0-----:R-:W-:Y:S01]  /*3ed0*/  VIADD R9, R22, 0xffffffff ;  /* 0xffffffff16097836 */ /* 0x001fe20000000000 */
[----:B------:R-:W-:Y:S02]  /*3ee0*/  SHF.L.U32 R30, R30, R27, RZ ;  /* 0x0000001b1e1e7219 */ /* 0x000fe400000006ff */
[----:B------:R-:W-:Y:S01]  /*3ef0*/  LOP3.LUT R5, R23, R32, RZ, 0xc0, !PT ;  /* 0x0000002017057212 */ /* 0x000fe200078ec0ff */
[----:B------:R-:W-:-:S04]  /*3f00*/  IMAD.MOV R8, RZ, RZ, -R6 ;  /* 0x000000ffff087224 */ /* 0x000fc800078e0a06 */
[----:B------:R-:W-:Y:S01]  /*3f10*/  IMAD R6, R30, R6, R5 ;  /* 0x000000061e067224 */ /* 0x000fe200078e0205 */
[----:B------:R-:W-:Y:S01]  /*3f20*/  LOP3.LUT R5, R14, R9, RZ, 0xc0, !PT ;  /* 0x000000090e057212 */ /* 0x000fe200078ec0ff */
[----:B------:R-:W-:Y:S02]  /*3f30*/  @P0 IMAD R3, R7, R20, R4 ;  /* 0x0000001407030224 */ /* 0x000fe400078e0204 */
[----:B--2---:R-:W-:Y:S02]  /*3f40*/  IMAD R4, R8, R26, R25 ;  /* 0x0000001a08047224 */ /* 0x004fe400078e0219 */
[----:B---3--:R-:W-:Y:S02]  /*3f50*/  IMAD R3, R6, R31, R3 ;  /* 0x0000001f06037224 */ /* 0x008fe400078e0203 */
[----:B------:R-:W-:Y:S02]  /*3f60*/  IMAD R4, R4, R22, R5 ;  /* 0x0000001604047224 */ /* 0x000fe400078e0205 */
[----:B------:R-:W-:-:S02]  /*3f70*/  IMAD.MOV.U32 R6, RZ, RZ, 0x1 ;  /* 0x00000001ff067424 */ /* 0x000fc400078e00ff */
[----:B------:R-:W-:Y:S01]  /*3f80*/  IMAD.MOV.U32 R8, RZ, RZ, R21 ;  /* 0x000000ffff087224 */ /* 0x000fe200078e0015 */
[----:B------:R-:W-:Y:S02]  /*3f90*/  SEL R9, R4, R3, !P0 ;  /* 0x0000000304097207 */ /* 0x000fe40004000000 */
[----:B------:R-:W-:-:S07]  /*3fa0*/  SEL R22, R3, R4, !P0 ;  /* 0x0000000403167207 */ /* 0x000fce0004000000 */
.L_x_70:
[----:B------:R-:W-:-:S08]  /*3fb0*/  NOP ;  /* 0x0000000000007918 */ /* 0x000fd00000000000 */
[----:B------:R-:W0:-:S00]  /*3fc0*/  USETMAXREG.DEALLOC.CTAPOOL 0x28 ;  /* 0x00000028000079c8 */ /* 0x000e0000080e0500 */
[----:B0-----:R-:W-:-:S13]  /*3fd0*/  ISETP.NE.AND P0, PT, R0, RZ, PT ;  /* 0x000000ff0000720c */ /* 0x001fda0003f05270 */
[----:B------:R-:W-:Y:S05]  /*3fe0*/  @P0 EXIT ;  /* 0x000000000000094d */ /* 0x000fea0003800000 */
[----:B------:R-:W-:Y:S01]  /*3ff0*/  LOP3.LUT P0, RZ, R6, 0xff, RZ, 0xc0, !PT ;  /* 0x000000ff06ff7812 */ /* 0x000fe2000780c0ff */
[----:B------:R-:W-:Y:S02]  /*4000*/  IMAD.MOV.U32 R0, RZ, RZ, 0x1 ;  /* 0x00000001ff007424 */ /* 0x000fe400078e00ff */
[----:B------:R-:W-:-:S10]  /*4010*/  IMAD.MOV.U32 R10, RZ, RZ, RZ ;  /* 0x000000ffff0a7224 */ /* 0x000fd400078e00ff */
[----:B------:R-:W-:Y:S05]  /*4020*/  @!P0 BRA `(.L_x_73) ;  /* 0x0000000c00388947 */ /* 0x000fea0003800000 */
[----:B------:R-:W0:Y:S01]  /*4030*/  LDC R0, c[0x0][0x28c] ;  /* 0x0000a300ff007b82 */ /* 0x000e220000000800 */
[----:B------:R-:W1:Y:S01]  /*4040*/  S2R R3, SR_CgaCtaId ;  /* 0x0000000000037919 */ /* 0x000e620000008800 */
[----:B------:R-:W-:Y:S01]  /*4050*/  ULDC UR6, c[0x0][0x658] ;  /* 0x0001960000067ab9 */ /* 0x000fe20000000800 */
[----:B------:R-:W-:Y:S01]  /*4060*/  UMOV UR5, 0xffffffff ;  /* 0xffffffff00057882 */ /* 0x000fe20000000000 */
[----:B------:R-:W-:Y:S01]  /*4070*/  ULDC UR4, c[0x0][0xc] ;  /* 0x0000030000047ab9 */ /* 0x000fe20000000800 */
[----:B------:R-:W-:Y:S01]  /*4080*/  USHF.L.U32 UR7, UR5, UR6, URZ ;  /* 0x0000000605077299 */ /* 0x000fe2000800063f */
[----:B------:R-:W-:Y:S01]  /*4090*/  BSSY B0, `(.L_x_73) ;  /* 0x00000c7000007945 */ /* 0x000fe20003800000 */
[----:B------:R-:W-:Y:S01]  /*40a0*/  UMOV UR8, 0x1 ;  /* 0x0000000100087882 */ /* 0x000fe20000000000 */
[----:B------:R-:W-:Y:S01]  /*40b0*/  ULDC UR5, c[0x0][0x10] ;  /* 0x0000040000057ab9 */ /* 0x000fe20000000800 */
[----:B------:R-:W-:Y:S01]  /*40c0*/  USHF.L.U32 UR17, UR8, UR6, URZ ;  /* 0x0000000608117299 */ /* 0x000fe2000800063f */
[----:B------:R-:W-:Y:S01]  /*40d0*/  IMAD.MOV.U32 R12, RZ, RZ, 0x1 ;  /* 0x00000001ff0c7424 */ /* 0x000fe200078e00ff */
[----:B------:R-:W-:Y:S01]  /*40e0*/  UIMAD.WIDE.U32 UR4, UR4, UR5, URZ ;  /* 0x00000005040472a5 */ /* 0x000fe2000f8e003f */
[----:B------:R-:W-:Y:S01]  /*40f0*/  LOP3.LUT R11, R19, 0x2, RZ, 0xfc, !PT ;  /* 0x00000002130b7812 */ /* 0x000fe200078efcff */
[----:B------:R-:W-:Y:S01]  /*4100*/  ULDC UR6, c[0x0][0x14] ;  /* 0x0000050000067ab9 */ /* 0x000fe20000000800 */
[----:B------:R-:W-:Y:S01]  /*4110*/  IMAD.MOV.U32 R10, RZ, RZ, RZ ;  /* 0x000000ffff0a7224 */ /* 0x000fe200078e00ff */
[----:B------:R-:W-:-:S02]  /*4120*/  UIMAD.WIDE.U32 UR20, UR4, UR6, URZ ;  /* 0x00000006041472a5 */ /* 0x000fc4000f8e003f */
[----:B------:R-:W-:Y:S02]  /*4130*/  UIMAD UR13, UR5, UR6, URZ ;  /* 0x00000006050d72a4 */ /* 0x000fe4000f8e023f */
[----:B------:R-:W-:Y:S02]  /*4140*/  ULOP3.LUT UR16, URZ, UR7, URZ, 0x33, !UPT ;  /* 0x000000073f107292 */ /* 0x000fe4000f8e333f */
[----:B------:R-:W-:Y:S01]  /*4150*/  UIADD3 UR13, UR21, UR13, URZ ;  /* 0x0000000d150d7290 */ /* 0x000fe2000fffe03f */
[----:B------:R-:W-:Y:S01]  /*4160*/  ULDC.64 UR22, c[0x0][0x198] ;  /* 0x0000660000167ab9 */ /* 0x000fe20000000a00 */
[----:B0-----:R-:W-:-:S05]  /*4170*/  VIADD R0, R0, 0x1f ;  /* 0x0000001f00007836 */ /* 0x001fca0000000000 */
[----:B------:R-:W-:Y:S01]  /*4180*/  SHF.R.S32.HI R5, RZ, 0x1f, R0 ;  /* 0x0000001fff057819 */ /* 0x000fe20000011400 */
[----:B-1----:R-:W-:-:S03]  /*4190*/  IMAD.SHL.U32 R13, R3, 0x200, RZ ;  /* 0x00000200030d7824 */ /* 0x002fc600078e00ff */
[----:B------:R-:W-:Y:S01]  /*41a0*/  LEA.HI R5, R5, R0, RZ, 0x5 ;  /* 0x0000000005057211 */ /* 0x000fe200078f28ff */
[----:B------:R-:W-:Y:S02]  /*41b0*/  IMAD.SHL.U32 R20, R3, 0x10, RZ ;  /* 0x0000001003147824 */ /* 0x000fe400078e00ff */
[----:B------:R-:W-:Y:S01]  /*41c0*/  IMAD.MOV.U32 R0, RZ, RZ, 0x1 ;  /* 0x00000001ff007424 */ /* 0x000fe200078e00ff */
[----:B------:R-:W-:Y:S02]  /*41d0*/  LOP3.LUT R13, R13, 0x200, RZ, 0xc0, !PT ;  /* 0x000002000d0d7812 */ /* 0x000fe400078ec0ff */
[----:B------:R-:W-:Y:S02]  /*41e0*/  LOP3.LUT R20, R20, 0x10, RZ, 0xe2, !PT ;  /* 0x0000001014147812 */ /* 0x000fe400078ee2ff */
[----:B------:R-:W-:-:S07]  /*41f0*/  SHF.R.S32.HI R21, RZ, 0x5, R5 ;  /* 0x00000005ff157819 */ /* 0x000fce0000011405 */
.L_x_84:
[----:B------:R-:W-:-:S03]  /*4200*/  UMOV UR4, 0xffffffff ;  /* 0xffffffff00047882 */ /* 0x000fc60000000000 */
[----:B------:R-:W-:Y:S05]  /*4210*/  BRA.DIV UR4, `(.L_x_74) ;  /* 0x0000001a042c7947 */ /* 0x000fea000b800000 */
[----:B------:R-:W-:-:S13]  /*4220*/  ELECT P6, URZ, PT ;  /* 0x00000000003f782f */ /* 0x000fda00038c0000 */
.L_x_113:
[----:B------:R-:W0:Y:S01]  /*4230*/  LDC R3, c[0x0][0x28c] ;  /* 0x0000a300ff037b82 */ /* 0x000e220000000800 */
[----:B------:R-:W-:Y:S01]  /*4240*/  BSSY B1, `(.L_x_75) ;  /* 0x0000038000017945 */ /* 0x000fe20003800000 */
[----:B0-----:R-:W-:-:S13]  /*4250*/  ISETP.LT.OR P6, PT, R3, 0x1, !P6 ;  /* 0x000000010300780c */ /* 0x001fda00077c1670 */
[----:B------:R-:W-:Y:S05]  /*4260*/  @P6 BRA `(.L_x_76) ;  /* 0x0000000000d46947 */ /* 0x000fea0003800000 */
[----:B------:R-:W-:Y:S02]  /*4270*/  IMAD R9, R9, 0x20, R20 ;  /* 0x0000002009097824 */ /* 0x000fe400078e0214 */
[----:B------:R-:W-:Y:S02]  /*4280*/  IMAD.SHL.U32 R22, R22, 0x80, RZ ;  /* 0x0000008016167824 */ /* 0x000fe400078e00ff */
[----:B------:R-:W-:Y:S02]  /*4290*/  VIADD R15, R21, 0x1 ;  /* 0x00000001150f7836 */ /* 0x000fe40000000000 */
[----:B------:R-:W-:Y:S02]  /*42a0*/  IMAD.MOV.U32 R23, RZ, RZ, RZ ;  /* 0x000000ffff177224 */ /* 0x000fe400078e00ff */
[----:B------:R-:W-:Y:S02]  /*42b0*/  IMAD.MOV.U32 R3, RZ, RZ, R0 ;  /* 0x000000ffff037224 */ /* 0x000fe400078e0000 */
[----:B------:R-:W-:-:S07]  /*42c0*/  IMAD.MOV.U32 R4, RZ, RZ, R10 ;  /* 0x000000ffff047224 */ /* 0x000fce00078e000a */
.L_x_79:
[----:B------:R-:W0:Y:S01]  /*42d0*/  S2R R6, SR_CgaCtaId ;  /* 0x0000000000067919 */ /* 0x000e220000008800 */
[----:B------:R-:W-:Y:S02]  /*42e0*/  MOV R5, 0x400 ;  /* 0x0000040000057802 */ /* 0x000fe40000000f00 */
[----:B------:R-:W-:Y:S02]  /*42f0*/  LOP3.LUT P1, RZ, R18, 0x7f, RZ, 0xc0, !PT ;  /* 0x0000007f12ff7812 */ /* 0x000fe4000782c0ff */
[----:B0-----:R-:W-:Y:S02]  /*4300*/  LEA R7, R6, R5, 0x18 ;  /* 0x0000000506077211 */ /* 0x001fe400078ec0ff */
[----:B------:R-:W-:-:S09]  /*4310*/  SHF.L.U32 R5, R3, 0x1f, RZ ;  /* 0x0000001f03057819 */ /* 0x000fd200000006ff */
[----:B------:R-:W0:Y:S01]  /*4320*/  @!P1 LDC R6, c[0x0][0x500] ;  /* 0x00014000ff069b82 */ /* 0x000e220000000800 */
[----:B------:R-:W-:-:S04]  /*4330*/  IMAD R14, R4, 0x8, R7 ;  /* 0x00000008040e7824 */ /* 0x000fc800078e0207 */
[----:B------:R-:W1:Y:S02]  /*4340*/  SYNCS.PHASECHK.TRANS64.TRYWAIT P0, [R14+URZ+0xb0], R5 ;  /* 0x0000b0050e0075a7 */ /* 0x000e64000800017f */
[----:B-1----:R-:W-:Y:S05]  /*4350*/  @!P0 BRA `(.L_x_77) ;  /* 0x0000001400fc8947 */ /* 0x002fea0003800000 */
.L_x_114:
[----:B-1----:R-:W-:Y:S01]  /*4360*/  PRMT R5, R11, 0x9910, RZ ;  /* 0x000099100b057816 */ /* 0x002fe200000000ff */
[----:B0-----:R0:W-:Y:S03]  /*4370*/  @!P1 SYNCS.ARRIVE.TRANS64 RZ, [R14+URZ], R6 ;  /* 0x000000060eff99a7 */ /* 0x0011e6000800003f */
[----:B------:R-:W-:-:S13]  /*4380*/  ISETP.NE.AND P0, PT, R5, 0x2, PT ;  /* 0x000000020500780c */ /* 0x000fda0003f05270 */
[----:B0-----:R-:W-:Y:S05]  /*4390*/  @P0 BRA `(.L_x_78) ;  /* 0x0000000000040947 */ /* 0x001fea0003800000 */
[----:B------:R-:W-:Y:S01]  /*43a0*/  BPT.TRAP 0x1 ;  /* 0x000000040000795c */ /* 0x000fe20000300000 */
.L_x_78:
[----:B------:R-:W-:Y:S01]  /*43b0*/  IMAD R5, R4, 0x400, R13 ;  /* 0x0000040004057824 */ /* 0x000fe200078e020d */
[----:B------:R-:W-:Y:S01]  /*43c0*/  R2UR UR9, R14 ;  /* 0x000000000e0972ca */ /* 0x000fe200000e0000 */
[--C-:B------:R-:W-:Y:S01]  /*43d0*/  IMAD R6, R4, 0x2000, R7.reuse ;  /* 0x0000200004067824 */ /* 0x100fe200078e0207 */
[----:B------:R-:W-:Y:S01]  /*43e0*/  UIADD3 UR4, UP0, UR22, 0xf0, URZ ;  /* 0x000000f016047890 */ /* 0x000fe2000ff1e03f */
[----:B------:R-:W-:Y:S01]  /*43f0*/  IMAD R5, R5, 0x2, R7 ;  /* 0x0000000205057824 */ /* 0x000fe200078e0207 */
[----:B------:R-:W-:Y:S01]  /*4400*/  R2UR UR11, R22 ;  /* 0x00000000160b72ca */ /* 0x000fe200000e0000 */
[----:B------:R-:W-:Y:S01]  /*4410*/  VIADD R15, R15, 0xffffffff ;  /* 0xffffffff0f0f7836 */ /* 0x000fe20000000000 */
[----:B------:R-:W-:Y:S01]  /*4420*/  R2UR UR5, R6 ;  /* 0x00000000060572ca */ /* 0x000fe200000e0000 */
[----:B------:R-:W-:Y:S01]  /*4430*/  UIADD3 UR24, UP1, UR22, 0x1f0, URZ ;  /* 0x000001f016187890 */ /* 0x000fe2000ff3e03f */
[----:B------:R-:W-:Y:S01]  /*4440*/  R2UR UR8, R5 ;  /* 0x00000000050872ca */ /* 0x000fe200000e0000 */
[----:B------:R-:W-:Y:S01]  /*4450*/  VIADD R4, R4, 0x1 ;  /* 0x0000000104047836 */ /* 0x000fe20000000000 */
[----:B------:R-:W-:Y:S01]  /*4460*/  R2UR UR10, R23 ;  /* 0x00000000170a72ca */ /* 0x000fe200000e0000 */
[----:B------:R-:W-:Y:S01]  /*4470*/  UIADD3.X UR25, URZ, UR23, URZ, UP1, !UPT ;  /* 0x000000173f197290 */ /* 0x000fe20008ffe43f */
[----:B------:R-:W-:Y:S01]  /*4480*/  R2UR UR12, R8 ;  /* 0x00000000080c72ca */ /* 0x000fe200000e0000 */
[----:B------:R-:W-:Y:S01]  /*4490*/  UMOV UR6, 0x0 ;  /* 0x0000000000067882 */ /* 0x000fe20000000000 */
[----:B------:R-:W-:Y:S01]  /*44a0*/  R2UR UR18, R9 ;  /* 0x00000000091272ca */ /* 0x000fe200000e0000 */
[----:B------:R-:W-:Y:S01]  /*44b0*/  UMOV UR7, 0x10000000 ;  /* 0x1000000000077882 */ /* 0x000fe20000000000 */
[----:B------:R-:W-:Y:S01]  /*44c0*/  ISETP.GT.AND P1, PT, R15, 0x1, PT ;  /* 0x000000010f00780c */ /* 0x000fe20003f24270 */
[----:B------:R-:W-:Y:S01]  /*44d0*/  UMOV UR19, 0x30000 ;  /* 0x0003000000137882 */ /* 0x000fe20000000000 */
[C---:B------:R-:W-:Y:S01]  /*44e0*/  ISETP.NE.AND P0, PT, R4.reuse, 0x16, PT ;  /* 0x000000160400780c */ /* 0x040fe20003f05270 */
[----:B------:R-:W-:Y:S01]  /*44f0*/  UIADD3 UR14, UR5, 0x280, URZ ;  /* 0x00000280050e7890 */ /* 0x000fe2000fffe03f */
[----:B------:R-:W-:Y:S01]  /*4500*/  VIADD R23, R23, 0x20 ;  /* 0x0000002017177836 */ /* 0x000fe20000000000 */
[----:B------:R-:W-:Y:S01]  /*4510*/  UIADD3.X UR5, URZ, UR23, URZ, UP0, !UPT ;  /* 0x000000173f057290 */ /* 0x000fe200087fe43f */
[----:B------:R-:W-:Y:S01]  /*4520*/  SEL R6, RZ, 0x1, P0 ;  /* 0x00000001ff067807 */ /* 0x000fe20000000000 */
[----:B------:R-:W-:Y:S01]  /*4530*/  UIADD3 UR15, UR8, 0x2c280, URZ ;  /* 0x0002c280080f7890 */ /* 0x000fe2000fffe03f */
[----:B------:R-:W-:-:S02]  /*4540*/  SEL R4, R4, RZ, P0 ;  /* 0x000000ff04047207 */ /* 0x000fc40000000000 */
[----:B------:R-:W-:Y:S01]  /*4550*/  UMOV UR8, UR14 ;  /* 0x0000000e00087c82 */ /* 0x000fe20008000000 */
[----:B------:R-:W-:-:S03]  /*4560*/  LOP3.LUT R3, R3, R6, RZ, 0x3c, !PT ;  /* 0x0000000603037212 */ /* 0x000fc600078e3cff */
[----:B------:R0:W-:Y:S02]  /*4570*/  UTMALDG.3D [UR8], [UR4], desc[UR6] ;  /* 0x00000608040075b4 */ /* 0x0001e40008011000 */
[----:B0-----:R-:W-:Y:S01]  /*4580*/  UMOV UR8, UR15 ;  /* 0x0000000f00087c82 */ /* 0x001fe20008000000 */
[----:B------:R-:W-:Y:S02]  /*4590*/  UMOV UR11, UR18 ;  /* 0x00000012000b7c82 */ /* 0x000fe40008000000 */
[----:B------:R0:W-:Y:S02]  /*45a0*/  UTMALDG.3D.MULTICAST [UR8], [UR24], UR19, desc[UR6] ;  /* 0x00000608180073b4 */ /* 0x0001e40008011813 */
[----:B0-----:R-:W-:Y:S05]  /*45b0*/  @P1 BRA `(.L_x_79) ;  /* 0xfffffffc00441947 */ /* 0x001fea000383ffff */
.L_x_76:
[----:B------:R-:W-:Y:S05]  /*45c0*/  BSYNC B1 ;  /* 0x0000000000017941 */ /* 0x000fea0003800000 */
.L_x_75:
[----:B------:R-:W-:Y:S01]  /*45d0*/  LOP3.LUT P1, RZ, R12, 0xff, RZ, 0xc0, !PT ;  /* 0x000000ff0cff7812 */ /* 0x000fe2000782c0ff */
[C---:B------:R-:W-:Y:S01]  /*45e0*/  IMAD.IADD R10, R21.reuse, 0x1, R10 ;  /* 0x00000001150a7824 */ /* 0x040fe200078e020a */
[----:B------:R-:W-:Y:S01]  /*45f0*/  ULDC.64 UR4, c[0x0][0x650] ;  /* 0x0001940000047ab9 */ /* 0x000fe20000000a00 */
[C---:B------:R-:W-:Y:S01]  /*4600*/  ISETP.GE.U32.AND P2, PT, R21.reuse, 0x16, PT ;  /* 0x000000161500780c */ /* 0x040fe20003f46070 */
[----:B------:R-:W-:Y:S01]  /*4610*/  BSSY B1, `(.L_x_80) ;  /* 0x000006c000017945 */ /* 0x000fe20003800000 */
[----:B------:R-:W-:Y:S01]  /*4620*/  IMAD.MOV.U32 R22, RZ, RZ, -0x1 ;  /* 0xffffffffff167424 */ /* 0x000fe200078e00ff */
[----:B------:R-:W-:Y:S01]  /*4630*/  ISETP.GT.U32.AND P0, PT, R10, 0x15, PT ;  /* 0x000000150a00780c */ /* 0x000fe20003f04070 */
[----:B------:R-:W-:Y:S01]  /*4640*/  IMAD.MOV.U32 R9, RZ, RZ, -0x1 ;  /* 0xffffffffff097424 */ /* 0x000fe200078e00ff */
[----:B------:R-:W-:Y:S01]  /*4650*/  PRMT R12, RZ, 0x7610, R12 ;  /* 0x00007610ff0c7816 */ /* 0x000fe2000000000c */
[----:B------:R-:W-:Y:S01]  /*4660*/  IMAD.MOV.U32 R8, RZ, RZ, -0x1 ;  /* 0xffffffffff087424 */ /* 0x000fe200078e00ff */
[----:B------:R-:W-:-:S03]  /*4670*/  ISETP.LT.U32.AND P0, PT, R21, 0x16, P0 ;  /* 0x000000161500780c */ /* 0x000fc60000701070 */
[----:B------:R-:W0:Y:S01]  /*4680*/  @P1 S2R R4, SR_CgaCtaId ;  /* 0x0000000000041919 */ /* 0x000e220000008800 */
[----:B------:R-:W-:-:S04]  /*4690*/  @P1 MOV R3, 0x400 ;  /* 0x0000040000031802 */ /* 0x000fc80000000f00 */
[----:B0-----:R-:W-:Y:S01]  /*46a0*/  @P1 LEA R3, R4, R3, 0x18 ;  /* 0x0000000304031211 */ /* 0x001fe200078ec0ff */
[----:B------:R-:W-:-:S03]  /*46b0*/  IMAD.WIDE.U32 R4, R10, -0x45d1745d, RZ ;  /* 0xba2e8ba30a047825 */ /* 0x000fc600078e00ff */
[----:B------:R0:W-:Y:S01]  /*46c0*/  @P1 SYNCS.ARRIVE.TRANS64.A1T0 RZ, [R3+URZ+0x178], RZ ;  /* 0x000178ff03ff19a7 */ /* 0x0001e2000810003f */
[----:B------:R-:W-:Y:S02]  /*46d0*/  IADD3 R2, P1, R2, UR20, RZ ;  /* 0x0000001402027c10 */ /* 0x000fe4000ff3e0ff */
[----:B------:R-:W-:Y:S02]  /*46e0*/  SHF.R.U32.HI R5, RZ, 0x4, R5 ;  /* 0x00000004ff057819 */ /* 0x000fe40000011605 */
[----:B------:R-:W-:Y:S02]  /*46f0*/  IADD3.X R17, R17, UR13, RZ, P1, !PT ;  /* 0x0000000d11117c10 */ /* 0x000fe40008ffe4ff */
[----:B0-----:R-:W-:Y:S01]  /*4700*/  SEL R3, RZ, 0x1, !P0 ;  /* 0x00000001ff037807 */ /* 0x001fe20004000000 */
[----:B------:R-:W-:Y:S01]  /*4710*/  IMAD R10, R5, -0x16, R10 ;  /* 0xffffffea050a7824 */ /* 0x000fe200078e020a */
[----:B------:R-:W-:Y:S02]  /*4720*/  ISETP.GE.U32.AND P0, PT, R2, UR4, PT ;  /* 0x0000000402007c0c */ /* 0x000fe4000bf06070 */
[----:B------:R-:W-:-:S02]  /*4730*/  LOP3.LUT R0, R0, R3, RZ, 0x3c, !PT ;  /* 0x0000000300007212 */ /* 0x000fc400078e3cff */
[----:B------:R-:W-:Y:S02]  /*4740*/  ISETP.GE.U32.AND.EX P0, PT, R17, UR5, PT, P0 ;  /* 0x0000000511007c0c */ /* 0x000fe4000bf06100 */
[----:B------:R-:W-:Y:S02]  /*4750*/  @P2 LOP3.LUT R0, R0, 0x1, R5, 0x78, !PT ;  /* 0x0000000100002812 */ /* 0x000fe400078e7805 */
[----:B------:R-:W-:-:S09]  /*4760*/  PRMT R3, RZ, 0x7610, R3 ;  /* 0x00007610ff037816 */ /* 0x000fd20000000003 */
[----:B------:R-:W-:Y:S05]  /*4770*/  @P0 BRA `(.L_x_81) ;  /* 0x0000000400540947 */ /* 0x000fea0003800000 */
[----:B------:R-:W-:Y:S01]  /*4780*/  ULDC.64 UR4, c[0x0][0x628] ;  /* 0x00018a0000047ab9 */ /* 0x000fe20000000a00 */
[----:B------:R-:W0:Y:S01]  /*4790*/  S2R R15, SR_CTAID.X ;  /* 0x00000000000f7919 */ /* 0x000e220000002500 */
[----:B------:R-:W-:Y:S01]  /*47a0*/  ISETP.NE.U32.AND P0, PT, RZ, UR4, PT ;  /* 0x00000004ff007c0c */ /* 0x000fe2000bf05070 */
[----:B------:R-:W-:Y:S01]  /*47b0*/  ULDC UR7, c[0x0][0x630] ;  /* 0x00018c0000077ab9 */ /* 0x000fe20000000800 */
[----:B------:R-:W-:Y:S01]  /*47c0*/  IMAD.MOV.U32 R4, RZ, RZ, R2 ;  /* 0x000000ffff047224 */ /* 0x000fe200078e0002 */
[----:B------:R-:W1:Y:S01]  /*47d0*/  S2R R14, SR_CTAID.Y ;  /* 0x00000000000e7919 */ /* 0x000e620000002600 */
[----:B------:R-:W-:Y:S01]  /*47e0*/  ISETP.NE.AND.EX P0, PT, RZ, UR5, PT, P0 ;  /* 0x00000005ff007c0c */ /* 0x000fe2000bf05300 */
[----:B------:R-:W-:-:S12]  /*47f0*/  IMAD.MOV.U32 R5, RZ, RZ, R17 ;  /* 0x000000ffff057224 */ /* 0x000fd800078e0011 */
[----:B------:R-:W-:Y:S05]  /*4800*/  @!P0 BRA `(.L_x_82) ;  /* 0x0000000000288947 */ /* 0x000fea0003800000 */
[----:B------:R-:W-:Y:S02]  /*4810*/  ULDC UR6, c[0x0][0x634] ;  /* 0x00018d0000067ab9 */ /* 0x000fe40000000800 */
[----:B------:R-:W-:-:S05]  /*4820*/  IADD3 R9, P0, R2, UR6, RZ ;  /* 0x0000000602097c10 */ /* 0x000fca000ff1e0ff */
[----:B------:R-:W-:-:S04]  /*4830*/  IMAD.X R3, RZ, RZ, R17, P0 ;  /* 0x000000ffff037224 */ /* 0x000fc800000e0611 */
[----:B------:R-:W-:-:S04]  /*4840*/  IMAD.WIDE.U32 R6, R3, UR4, RZ ;  /* 0x0000000403067c25 */ /* 0x000fc8000f8e00ff */
[----:B------:R-:W-:-:S04]  /*4850*/  IMAD.WIDE.U32 R6, P0, R9, UR5, R6 ;  /* 0x0000000509067c25 */ /* 0x000fc8000f800006 */
[----:B------:R-:W-:-:S04]  /*4860*/  IMAD.WIDE.U32 R8, R9, UR4, RZ ;  /* 0x0000000409087c25 */ /* 0x000fc8000f8e00ff */
[----:B------:R-:W-:Y:S01]  /*4870*/  IMAD.X R5, RZ, RZ, RZ, P0 ;  /* 0x000000ffff057224 */ /* 0x000fe200000e06ff */
[----:B------:R-:W-:Y:S01]  /*4880*/  IADD3 RZ, P0, R9, R6, RZ ;  /* 0x0000000609ff7210 */ /* 0x000fe20007f1e0ff */
[----:B------:R-:W-:-:S04]  /*4890*/  IMAD.MOV.U32 R4, RZ, RZ, R7 ;  /* 0x000000ffff047224 */ /* 0x000fc800078e0007 */
[----:B------:R-:W-:-:S08]  /*48a0*/  IMAD.WIDE.U32.X R4, R3, UR5, R4, P0 ;  /* 0x0000000503047c25 */ /* 0x000fd000080e0404 */
.L_x_82:
[--C-:B------:R-:W-:Y:S01]  /*48b0*/  SHF.R.U64 R8, R4, UR7, R5.reuse ;  /* 0x0000000704087c19 */ /* 0x100fe20008001205 */
[----:B------:R-:W-:Y:S01]  /*48c0*/  ULDC.64 UR4, c[0x0][0x620] ;  /* 0x0001880000047ab9 */ /* 0x000fe20000000a00 */
[----:B------:R-:W-:Y:S01]  /*48d0*/  SHF.R.U32.HI R3, RZ, UR7, R5 ;  /* 0x00000007ff037c19 */ /* 0x000fe20008011605 */
[----:B------:R-:W-:Y:S01]  /*48e0*/  ULDC UR6, c[0x0][0x150] ;  /* 0x0000540000067ab9 */ /* 0x000fe20000000800 */
[----:B------:R-:W-:Y:S01]  /*48f0*/  IADD3 R4, P0, RZ, -R8, RZ ;  /* 0x80000008ff047210 */ /* 0x000fe20007f1e0ff */
[----:B------:R-:W2:Y:S01]  /*4900*/  LDC R22, c[0x0][0x144] ;  /* 0x00005100ff167b82 */ /* 0x000ea20000000800 */
[----:B0-----:R-:W-:Y:S02]  /*4910*/  I2FP.F32.U32 R5, R15 ;  /* 0x0000000f00057245 */ /* 0x001fe40000201000 */
[----:B------:R-:W-:Y:S01]  /*4920*/  ISETP.NE.AND P2, PT, R16, 0x1, PT ;  /* 0x000000011000780c */ /* 0x000fe20003f45270 */
[----:B------:R-:W-:Y:S02]  /*4930*/  IMAD.X R3, RZ, RZ, ~R3, P0 ;  /* 0x000000ffff037224 */ /* 0x000fe400000e0e03 */
[----:B------:R-:W-:Y:S01]  /*4940*/  FMUL R6, R5, UR6 ;  /* 0x0000000605067c20 */ /* 0x000fe20008400000 */
[----:B------:R-:W-:Y:S01]  /*4950*/  ULDC.64 UR6, c[0x0][0x640] ;  /* 0x0001900000067ab9 */ /* 0x000fe20000000a00 */
[----:B------:R-:W-:Y:S01]  /*4960*/  IMAD R3, R3, UR4, RZ ;  /* 0x0000000403037c24 */ /* 0x000fe2000f8e02ff */
[----:B------:R-:W0:Y:S01]  /*4970*/  LDC R25, c[0x0][0x148] ;  /* 0x00005200ff197b82 */ /* 0x000e220000000800 */
[----:B------:R-:W-:-:S02]  /*4980*/  ISETP.NE.U32.AND P0, PT, RZ, UR6, PT ;  /* 0x00000006ff007c0c */ /* 0x000fc4000bf05070 */
[C---:B------:R-:W-:Y:S01]  /*4990*/  IMAD R7, R4.reuse, UR5, R3 ;  /* 0x0000000504077c24 */ /* 0x040fe2000f8e0203 */
[----:B------:R-:W3:Y:S01]  /*49a0*/  F2I.U32.TRUNC.NTZ R6, R6 ;  /* 0x0000000600067305 */ /* 0x000ee2000020f000 */
[----:B------:R-:W-:Y:S01]  /*49b0*/  IMAD.MOV.U32 R3, RZ, RZ, R17 ;  /* 0x000000ffff037224 */ /* 0x000fe200078e0011 */
[----:B------:R-:W-:Y:S01]  /*49c0*/  ISETP.NE.AND.EX P0, PT, RZ, UR7, PT, P0 ;  /* 0x00000007ff007c0c */ /* 0x000fe2000bf05300 */
[----:B------:R-:W-:Y:S01]  /*49d0*/  ULDC UR5, c[0x0][0x648] ;  /* 0x0001920000057ab9 */ /* 0x000fe20000000800 */
[----:B------:R-:W-:Y:S01]  /*49e0*/  IMAD.WIDE.U32 R4, R4, UR4, R2 ;  /* 0x0000000404047c25 */ /* 0x000fe2000f8e0002 */
[----:B-1----:R-:W-:Y:S01]  /*49f0*/  I2FP.F32.U32 R3, R14 ;  /* 0x0000000e00037245 */ /* 0x002fe20000201000 */
[----:B------:R-:W-:Y:S02]  /*4a00*/  ULDC UR4, c[0x0][0x154] ;  /* 0x0000550000047ab9 */ /* 0x000fe40000000800 */
[----:B------:R-:W-:Y:S02]  /*4a10*/  IMAD.IADD R5, R5, 0x1, R7 ;  /* 0x0000000105057824 */ /* 0x000fe400078e0207 */
[----:B------:R-:W-:Y:S01]  /*4a20*/  FMUL R23, R3, UR4 ;  /* 0x0000000403177c20 */ /* 0x000fe20008400000 */
[----:B------:R-:W-:-:S02]  /*4a30*/  ULDC UR4, c[0x0][0x618] ;  /* 0x0001860000047ab9 */ /* 0x000fc40000000800 */
[--C-:B------:R-:W-:Y:S01]  /*4a40*/  SHF.R.U64 R9, R4, UR4, R5.reuse ;  /* 0x0000000404097c19 */ /* 0x100fe20008001205 */
[----:B---3--:R-:W-:Y:S01]  /*4a50*/  IMAD.MOV R3, RZ, RZ, -R6 ;  /* 0x000000ffff037224 */ /* 0x008fe200078e0a06 */
[----:B------:R-:W-:Y:S01]  /*4a60*/  SHF.R.U32.HI R4, RZ, UR4, R5 ;  /* 0x00000004ff047c19 */ /* 0x000fe20008011605 */
[----:B------:R-:W1:Y:S01]  /*4a70*/  F2I.U32.TRUNC.NTZ R23, R23 ;  /* 0x0000001700177305 */ /* 0x000e62000020f000 */
[----:B------:R-:W-:Y:S01]  /*4a80*/  ULDC UR4, c[0x0][0x608] ;  /* 0x0001820000047ab9 */ /* 0x000fe20000000800 */
[----:B--2---:R-:W-:Y:S01]  /*4a90*/  IMAD R3, R22, R3, R15 ;  /* 0x0000000316037224 */ /* 0x004fe200078e020f */
[--C-:B------:R-:W-:Y:S02]  /*4aa0*/  SHF.R.U64 R15, R9, UR4, R4.reuse ;  /* 0x00000004090f7c19 */ /* 0x100fe40008001204 */
[----:B------:R-:W-:Y:S01]  /*4ab0*/  SHF.R.U32.HI R4, RZ, UR4, R4 ;  /* 0x00000004ff047c19 */ /* 0x000fe20008011604 */
[----:B------:R-:W-:Y:S01]  /*4ac0*/  ULDC UR4, c[0x0][0x658] ;  /* 0x0001960000047ab9 */ /* 0x000fe20000000800 */
[----:B-1----:R-:W-:-:S02]  /*4ad0*/  IMAD.MOV R5, RZ, RZ, -R23 ;  /* 0x000000ffff057224 */ /* 0x002fc400078e0a17 */
[----:B------:R-:W-:Y:S02]  /*4ae0*/  SHF.R.U32.HI R23, RZ, UR4, R4 ;  /* 0x00000004ff177c19 */ /* 0x000fe40008011604 */
[----:B0-----:R-:W-:Y:S01]  /*4af0*/  @P2 IMAD R3, R25, R5, R14 ;  /* 0x0000000519032224 */ /* 0x001fe200078e020e */
[----:B------:R-:W-:Y:S02]  /*4b00*/  SHF.R.U64 R14, R15, UR4, R4 ;  /* 0x000000040f0e7c19 */ /* 0x000fe40008001204 */
[----:B------:R-:W-:-:S03]  /*4b10*/  IMAD.MOV.U32 R5, RZ, RZ, R23 ;  /* 0x000000ffff057224 */ /* 0x000fc600078e0017 */
[----:B------:R-:W-:Y:S01]  /*4b20*/  IMAD.MOV.U32 R4, RZ, RZ, R14 ;  /* 0x000000ffff047224 */ /* 0x000fe200078e000e */
[----:B------:R-:W-:Y:S06]  /*4b30*/  @!P0 BRA `(.L_x_83) ;  /* 0x0000000000288947 */ /* 0x000fec0003800000 */
[----:B------:R-:W-:Y:S02]  /*4b40*/  ULDC UR4, c[0x0][0x64c] ;  /* 0x0001930000047ab9 */ /* 0x000fe40000000800 */
[----:B------:R-:W-:-:S05]  /*4b50*/  IADD3 R5, P0, R14, UR4, RZ ;  /* 0x000000040e057c10 */ /* 0x000fca000ff1e0ff */
[----:B------:R-:W-:-:S04]  /*4b60*/  IMAD.X R23, RZ, RZ, R23, P0 ;  /* 0x000000ffff177224 */ /* 0x000fc800000e0617 */
[----:B------:R-:W-:-:S04]  /*4b70*/  IMAD.WIDE.U32 R6, R23, UR6, RZ ;  /* 0x0000000617067c25 */ /* 0x000fc8000f8e00ff */
[----:B------:R-:W-:-:S04]  /*4b80*/  IMAD.WIDE.U32 R6, P0, R5, UR7, R6 ;  /* 0x0000000705067c25 */ /* 0x000fc8000f800006 */
[----:B------:R-:W-:-:S04]  /*4b90*/  IMAD.WIDE.U32 R4, R5, UR6, RZ ;  /* 0x0000000605047c25 */ /* 0x000fc8000f8e00ff */
[----:B------:R-:W-:Y:S01]  /*4ba0*/  IMAD.MOV.U32 R4, RZ, RZ, R7 ;  /* 0x000000ffff047224 */ /* 0x000fe200078e0007 */
[----:B------:R-:W-:Y:S01]  /*4bb0*/  IADD3 RZ, P1, R5, R6, RZ ;  /* 0x0000000605ff7210 */ /* 0x000fe20007f3e0ff */
[----:B------:R-:W-:-:S04]  /*4bc0*/  IMAD.X R5, RZ, RZ, RZ, P0 ;  /* 0x000000ffff057224 */ /* 0x000fc800000e06ff */
[----:B------:R-:W-:-:S08]  /*4bd0*/  IMAD.WIDE.U32.X R4, R23, UR7, R4, P1 ;  /* 0x0000000717047c25 */ /* 0x000fd000088e0404 */
.L_x_83:
[----:B------:R-:W-:Y:S01]  /*4be0*/  SHF.R.U64 R4, R4, UR5, R5 ;  /* 0x0000000504047c19 */ /* 0x000fe20008001205 */
[----:B------:R-:W-:Y:S01]  /*4bf0*/  ULDC UR4, c[0x0][0x600] ;  /* 0x0001800000047ab9 */ /* 0x000fe20000000800 */
[----:B------:R-:W-:Y:S01]  /*4c00*/  LOP3.LUT R15, R15, UR16, RZ, 0xc0, !PT ;  /* 0x000000100f0f7c12 */ /* 0x000fe2000f8ec0ff */
[----:B------:R-:W-:Y:S02]  /*4c10*/  UIADD3 UR5, UR4, -0x1, URZ ;  /* 0xffffffff04057890 */ /* 0x000fe4000fffe03f */
[----:B------:R-:W-:Y:S01]  /*4c20*/  IMAD.MOV R5, RZ, RZ, -R4 ;  /* 0x000000ffff057224 */ /* 0x000fe200078e0a04 */
[----:B------:R-:W-:Y:S01]  /*4c30*/  ULDC UR6, c[0x0][0x638] ;  /* 0x00018e0000067ab9 */ /* 0x000fe20000000800 */
[----:B------:R-:W-:Y:S02]  /*4c40*/  IMAD R22, R4, UR17, R15 ;  /* 0x0000001104167c24 */ /* 0x000fe4000f8e020f */
[----:B------:R-:W-:Y:S01]  /*4c50*/  IMAD R4, R5, UR6, R14 ;  /* 0x0000000605047c24 */ /* 0x000fe2000f8e020e */
[----:B------:R-:W-:Y:S01]  /*4c60*/  LOP3.LUT R5, R9, UR5, RZ, 0xc0, !PT ;  /* 0x0000000509057c12 */ /* 0x000fe2000f8ec0ff */
[----:B------:R-:W-:-:S02]  /*4c70*/  ULDC UR5, c[0x0][0x610] ;  /* 0x0001840000057ab9 */ /* 0x000fc40000000800 */
[----:B------:R-:W-:Y:S02]  /*4c80*/  IMAD R22, R22, UR5, R3 ;  /* 0x0000000516167c24 */ /* 0x000fe4000f8e0203 */
[----:B------:R-:W-:Y:S02]  /*4c90*/  IMAD R5, R4, UR4, R5 ;  /* 0x0000000404057c24 */ /* 0x000fe4000f8e0205 */
[----:B------:R-:W-:-:S03]  /*4ca0*/  IMAD.MOV.U32 R3, RZ, RZ, 0x1 ;  /* 0x00000001ff037424 */ /* 0x000fc600078e00ff */
[----:B------:R-:W-:Y:S02]  /*4cb0*/  SEL R9, R5, R22, !P2 ;  /* 0x0000001605097207 */ /* 0x000fe40005000000 */
[----:B------:R-:W-:-:S07]  /*4cc0*/  SEL R22, R22, R5, !P2 ;  /* 0x0000000516167207 */ /* 0x000fce0005000000 */
.L_x_81:
[----:B------:R-:W-:Y:S05]  /*4cd0*/  BSYNC B1 ;  /* 0x0000000000017941 */ /* 0x000fea0003800000 */
.L_x_80:
[----:B------:R-:W-:-:S13]  /*4ce0*/  LOP3.LUT P0, RZ, R3, 0xff, RZ, 0xc0, !PT ;  /* 0x000000ff03ff7812 */ /* 0x000fda000780c0ff */
[----:B------:R-:W-:Y:S05]  /*4cf0*/  @P0 BRA `(.L_x_84) ;  /* 0xfffffff400400947 */ /* 0x000fea000383ffff */
[----:B------:R-:W-:Y:S05]  /*4d00*/  BSYNC B0 ;  /* 0x0000000000007941 */ /* 0x000fea0003800000 */
.L_x_73:
[----:B------:R-:W-:-:S03]  /*4d10*/  UMOV UR4, 0xffffffff ;  /* 0xffffffff00047882 */ /* 0x000fc60000000000 */
[----:B------:R-:W-:Y:S05]  /*4d20*/  BRA.DIV UR4, `(.L_x_85) ;  /* 0x0000000e049c7947 */ /* 0x000fea000b800000 */
[----:B------:R-:W-:-:S13]  /*4d30*/  ELECT P6, URZ, PT ;  /* 0x00000000003f782f */ /* 0x000fda00038c0000 */
.L_x_117:
[----:B------:R-:W-:Y:S04]  /*4d40*/  BSSY B0, `(.L_x_86) ;  /* 0x00000cd000007945 */ /* 0x000fe80003800000 */
[----:B------:R-:W-:Y:S05]  /*4d50*/  @!P6 BRA `(.L_x_87) ;  /* 0x0000000c002ce947 */ /* 0x000fea0003800000 */
[----:B------:R-:W-:-:S04]  /*4d60*/  LOP3.LUT R19, R19, 0x2, RZ, 0xfc, !PT ;  /* 0x0000000213137812 */ /* 0x000fc800078efcff */
[----:B------:R-:W-:-:S13]  /*4d70*/  ISETP.NE.AND P0, PT, R19, 0x3, PT ;  /* 0x000000031300780c */ /* 0x000fda0003f05270 */
[----:B------:R-:W-:Y:S05]  /*4d80*/  @!P0 BRA `(.L_x_88) ;  /* 0x0000000000048947 */ /* 0x000fea0003800000 */
[----:B------:R-:W-:Y:S01]  /*4d90*/  BPT.TRAP 0x1 ;  /* 0x000000040000795c */ /* 0x000fe20000300000 */
.L_x_88:
[----:B------:R-:W0:Y:S01]  /*4da0*/  S2R R3, SR_CgaCtaId ;  /* 0x0000000000037919 */ /* 0x000e220000008800 */
[----:B------:R-:W-:-:S04]  /*4db0*/  MOV R2, 0x400 ;  /* 0x0000040000027802 */ /* 0x000fc80000000f00 */
[----:B0-----:R-:W-:Y:S02]  /*4dc0*/  LEA R3, R3, R2, 0x18 ;  /* 0x0000000203037211 */ /* 0x001fe400078ec0ff */
[----:B------:R-:W-:-:S03]  /*4dd0*/  SHF.L.U32 R2, R0, 0x1f, RZ ;  /* 0x0000001f00027819 */ /* 0x000fc600000006ff */
[----:B------:R-:W-:-:S04]  /*4de0*/  VIADD R3, R3, 0xb0 ;  /* 0x000000b003037836 */ /* 0x000fc80000000000 */
[C---:B------:R-:W-:Y:S02]  /*4df0*/  IMAD R7, R10.reuse, 0x8, R3 ;  /* 0x000000080a077824 */ /* 0x040fe400078e0203 */
[----:B------:R-:W-:Y:S02]  /*4e00*/  VIADD R10, R10, 0x1 ;  /* 0x000000010a0a7836 */ /* 0x000fe40000000000 */
[----:B------:R-:W0:Y:S03]  /*4e10*/  SYNCS.PHASECHK.TRANS64.TRYWAIT P0, [R7+URZ], R2 ;  /* 0x00000002070075a7 */ /* 0x000e26000800017f */
[----:B------:R-:W-:-:S04]  /*4e20*/  ISETP.NE.AND P1, PT, R10, 0x16, PT ;  /* 0x000000160a00780c */ /* 0x000fc80003f25270 */
[----:B------:R-:W-:Y:S02]  /*4e30*/  SEL R5, RZ, 0x1, P1 ;  /* 0x00000001ff057807 */ /* 0x000fe40000800000 */
[----:B------:R-:W-:Y:S02]  /*4e40*/  SEL R10, R10, RZ, P1 ;  /* 0x000000ff0a0a7207 */ /* 0x000fe40000800000 */
[----:B------:R-:W-:-:S03]  /*4e50*/  LOP3.LUT R5, R0, R5, RZ, 0x3c, !PT ;  /* 0x0000000500057212 */ /* 0x000fc600078e3cff */
[----:B------:R-:W-:Y:S01]  /*4e60*/  IMAD R9, R10, 0x8, R3 ;  /* 0x000000080a097824 */ /* 0x000fe200078e0203 */
[----:B------:R-:W-:Y:S01]  /*4e70*/  SHF.L.U32 R4, R5, 0x1f, RZ ;  /* 0x0000001f05047819 */ /* 0x000fe200000006ff */
[----:B0-----:R-:W-:Y:S06]  /*4e80*/  @!P0 BRA `(.L_x_89) ;  /* 0x0000000c00648947 */ /* 0x001fec0003800000 */
.L_x_118:
[----:B------:R-:W1:Y:S01]  /*4e90*/  SYNCS.PHASECHK.TRANS64.TRYWAIT P0, [R9+URZ], R4 ;  /* 0x00000004090075a7 */ /* 0x000e62000800017f */
[----:B------:R-:W-:-:S05]  /*4ea0*/  VIADD R0, R10, 0x1 ;  /* 0x000000010a007836 */ /* 0x000fca0000000000 */
[----:B------:R-:W-:-:S04]  /*4eb0*/  ISETP.NE.AND P1, PT, R0, 0x16, PT ;  /* 0x000000160000780c */ /* 0x000fc80003f25270 */
[----:B0-----:R-:W-:Y:S02]  /*4ec0*/  SEL R2, RZ, 0x1, P1 ;  /* 0x00000001ff027807 */ /* 0x001fe40000800000 */
[----:B------:R-:W-:Y:S02]  /*4ed0*/  SEL R0, R0, RZ, P1 ;  /* 0x000000ff00007207 */ /* 0x000fe40000800000 */
[----:B------:R-:W-:-:S03]  /*4ee0*/  LOP3.LUT R7, R5, R2, RZ, 0x3c, !PT ;  /* 0x0000000205077212 */ /* 0x000fc600078e3cff */
[----:B------:R-:W-:Y:S01]  /*4ef0*/  IMAD R6, R0, 0x8, R3 ;  /* 0x0000000800067824 */ /* 0x000fe200078e0203 */
[----:B------:R-:W-:Y:S01]  /*4f00*/  SHF.L.U32 R5, R7, 0x1f, RZ ;  /* 0x0000001f07057819 */ /* 0x000fe200000006ff */
[----:B-1----:R-:W-:Y:S06]  /*4f10*/  @!P0 BRA `(.L_x_90) ;  /* 0x0000000c00548947 */ /* 0x002fec0003800000 */
.L_x_119:
[----:B------:R-:W1:Y:S01]  /*4f20*/  SYNCS.PHASECHK.TRANS64.TRYWAIT P0, [R6+URZ], R5 ;  /* 0x00000005060075a7 */ /* 0x000e62000800017f */
[----:B------:R-:W-:-:S05]  /*4f30*/  VIADD R0, R0, 0x1 ;  /* 0x0000000100007836 */ /* 0x000fca0000000000 */
[----:B------:R-:W-:-:S04]  /*4f40*/  ISETP.NE.AND P1, PT, R0, 0x16, PT ;  /* 0x000000160000780c */ /* 0x000fc80003f25270 */
[----:B------:R-:W-:Y:S02]  /*4f50*/  SEL R2, RZ, 0x1, P1 ;  /* 0x00000001ff027807 */ /* 0x000fe40000800000 */
[----:B------:R-:W-:Y:S02]  /*4f60*/  SEL R0, R0, RZ, P1 ;  /* 0x000000ff00007207 */ /* 0x000fe40000800000 */
[----:B------:R-:W-:-:S03]  /*4f70*/  LOP3.LUT R7, R7, R2, RZ, 0x3c, !PT ;  /* 0x0000000207077212 */ /* 0x000fc600078e3cff */
[----:B0-----:R-:W-:Y:S01]  /*4f80*/  IMAD R9, R0, 0x8, R3 ;  /* 0x0000000800097824 */ /* 0x001fe200078e0203 */
[----:B------:R-:W-:Y:S01]  /*4f90*/  SHF.L.U32 R4, R7, 0x1f, RZ ;  /* 0x0000001f07047819 */ /* 0x000fe200000006ff */
[----:B-1----:R-:W-:Y:S06]  /*4fa0*/  @!P0 BRA `(.L_x_91) ;  /* 0x0000000c00448947 */ /* 0x002fec0003800000 */
.L_x_120:
        /* <DEDUP_REMOVED lines=9> */
.L_x_121:
        /* <DEDUP_REMOVED lines=9> */
.L_x_122:
        /* <DEDUP_REMOVED lines=9> */
.L_x_123:
        /* <DEDUP_REMOVED lines=9> */
.L_x_124:
        /* <DEDUP_REMOVED lines=9> */
.L_x_125:
        /* <DEDUP_REMOVED lines=9> */
.L_x_126:
        /* <DEDUP_REMOVED lines=9> */
.L_x_127:
        /* <DEDUP_REMOVED lines=9> */
.L_x_128:
        /* <DEDUP_REMOVED lines=9> */
.L_x_129:
        /* <DEDUP_REMOVED lines=9> */
.L_x_130:
        /* <DEDUP_REMOVED lines=9> */
.L_x_131:
        /* <DEDUP_REMOVED lines=9> */
.L_x_132:
        /* <DEDUP_REMOVED lines=9> */
.L_x_133:
        /* <DEDUP_REMOVED lines=9> */
.L_x_134:
        /* <DEDUP_REMOVED lines=9> */
.L_x_135:
        /* <DEDUP_REMOVED lines=9> */
.L_x_136:
        /* <DEDUP_REMOVED lines=9> */
.L_x_137:
[----:B------:R-:W1:Y:S01]  /*5940*/  SYNCS.PHASECHK.TRANS64.TRYWAIT P0, [R6+URZ], R5 ;  /* 0x00000005060075a7 */ /* 0x000e62000800017f */
[----:B------:R-:W-:-:S05]  /*5950*/  VIADD R0, R0, 0x1 ;  /* 0x0000000100007836 */ /* 0x000fca0000000000 */
[----:B------:R-:W-:-:S04]  /*5960*/  ISETP.NE.AND P1, PT, R0, 0x16, PT ;  /* 0x000000160000780c */ /* 0x000fc80003f25270 */
[----:B------:R-:W-:Y:S02]  /*5970*/  SEL R2, RZ, 0x1, P1 ;  /* 0x00000001ff027807 */ /* 0x000fe40000800000 */
[----:B------:R-:W-:Y:S02]  /*5980*/  SEL R0, R0, RZ, P1 ;  /* 0x000000ff00007207 */ /* 0x000fe40000800000 */
[----:B------:R-:W-:Y:S01]  /*5990*/  LOP3.LUT R2, R7, R2, RZ, 0x3c, !PT ;  /* 0x0000000207027212 */ /* 0x000fe200078e3cff */
[----:B-1----:R-:W-:Y:S06]  /*59a0*/  @!P0 BRA `(.L_x_109) ;  /* 0x00000008002c8947 */ /* 0x002fec0003800000 */
.L_x_138:
[----:B------:R-:W-:Y:S01]  /*59b0*/  IMAD R3, R0, 0x8, R3 ;  /* 0x0000000800037824 */ /* 0x000fe200078e0203 */
[----:B------:R-:W-:-:S07]  /*59c0*/  SHF.L.U32 R0, R2, 0x1f, RZ ;  /* 0x0000001f02007819 */ /* 0x000fce00000006ff */
.L_x_110:
[----:B--2---:R2:W3:Y:S02]  /*59d0*/  SYNCS.PHASECHK.TRANS64.TRYWAIT P0, [R3+URZ], R0 ;  /* 0x00000000030075a7 */ /* 0x0044e4000800017f */
[----:B---3--:R-:W-:Y:S05]  /*59e0*/  @!P0 NANOSLEEP.SYNCS 0x989680 ;  /* 0x009896800000895d */ /* 0x008fea0003900000 */
[----:B------:R-:W3:Y:S02]  /*59f0*/  @!P0 SYNCS.PHASECHK.TRANS64 P0, [R3+URZ], R0 ;  /* 0x00000000030085a7 */ /* 0x000ee4000800007f */
[----:B---3--:R-:W-:Y:S05]  /*5a00*/  @!P0 BRA `(.L_x_110) ;  /* 0xfffffffc00f08947 */ /* 0x008fea000383ffff */
.L_x_87:
[----:B------:R-:W-:Y:S05]  /*5a10*/  BSYNC B0 ;  /* 0x0000000000007941 */ /* 0x000fea0003800000 */
.L_x_86:
[----:B------:R-:W-:Y:S05]  /*5a20*/  EXIT ;  /* 0x000000000000794d */ /* 0x000fea0003800000 */
.L_x_22:
[----:B---3--:R3:W4:Y:S02]  /*5a30*/  SYNCS.PHASECHK.TRANS64.TRYWAIT P1, [R3+URZ], R0 ;  /* 0x00000000030075a7 */ /* 0x008724000802017f */
[----:B----4-:R-:W-:Y:S05]  /*5a40*/  @!P1 NANOSLEEP.SYNCS 0x989680 ;  /* 0x009896800000995d */ /* 0x010fea0003900000 */
[----:B------:R-:W4:Y:S02]  /*5a50*/  @!P1 SYNCS.PHASECHK.TRANS64 P1, [R3+URZ], R0 ;  /* 0x00000000030095a7 */ /* 0x000f24000802007f */
[----:B----4-:R-:W-:Y:S05]  /*5a60*/  @!P1 BRA `(.L_x_22) ;  /* 0xfffffffc00f09947 */ /* 0x010fea000383ffff */
[----:B------:R-:W-:Y:S05]  /*5a70*/  BRA `(.L_x_21) ;  /* 0xffffffbc004c7947 */ /* 0x000fea000383ffff */
.L_x_27:
[----:B-1----:R1:W2:Y:S02]  /*5a80*/  SYNCS.PHASECHK.TRANS64.TRYWAIT P1, [R5+URZ], R4 ;  /* 0x00000004050075a7 */ /* 0x0022a4000802017f */
[----:B--2---:R-:W-:Y:S05]  /*5a90*/  @!P1 NANOSLEEP.SYNCS 0x989680 ;  /* 0x009896800000995d */ /* 0x004fea0003900000 */
[----:B------:R-:W2:Y:S02]  /*5aa0*/  @!P1 SYNCS.PHASECHK.TRANS64 P1, [R5+URZ], R4 ;  /* 0x00000004050095a7 */ /* 0x000ea4000802007f */
[----:B--2---:R-:W-:Y:S05]  /*5ab0*/  @!P1 BRA `(.L_x_27) ;  /* 0xfffffffc00f09947 */ /* 0x004fea000383ffff */
[----:B------:R-:W-:Y:S05]  /*5ac0*/  BRA `(.L_x_26) ;  /* 0xffffffbc00fc7947 */ /* 0x000fea000383ffff */
.L_x_74:
[----:B------:R-:W-:Y:S01]  /*5ad0*/  BSSY B1, `(.L_x_111) ;  /* 0x0000006000017945 */ /* 0x000fe20003800000 */
[----:B------:R-:W-:-:S07]  /*5ae0*/  IMAD.MOV.U32 R15, RZ, RZ, -0x1 ;  /* 0xffffffffff0f7424 */ /* 0x000fce00078e00ff */
[----:B------:R-:W-:Y:S05]  /*5af0*/  WARPSYNC.COLLECTIVE R15, `(.L_x_112) ;  /* 0x000000000f0c7348 */ /* 0x000fea0003c00000 */
[----:B------:R-:W-:Y:S02]  /*5b00*/  ELECT P6, UR62, PT ;  /* 0x00000000003e782f */ /* 0x000fe400038c0000 */
[----:B------:R-:W-:Y:S01]  /*5b10*/  MOV R14, UR62 ;  /* 0x0000003e000e7c02 */ /* 0x000fe20008000f00 */
[----:B------:R-:W-:Y:S10]  /*5b20*/  ENDCOLLECTIVE ;  /* 0x000000000000791b */ /* 0x000ff40003800000 */
.L_x_112:
[----:B------:R-:W-:Y:S05]  /*5b30*/  BSYNC B1 ;  /* 0x0000000000017941 */ /* 0x000fea0003800000 */
.L_x_111:
[----:B------:R-:W-:Y:S05]  /*5b40*/  BRA `(.L_x_113) ;  /* 0xffffffe400b87947 */ /* 0x000fea000383ffff */
.L_x_77:
[----:B-1----:R1:W2:Y:S02]  /*5b50*/  SYNCS.PHASECHK.TRANS64.TRYWAIT P0, [R14+URZ+0xb0], R5 ;  /* 0x0000b0050e0075a7 */ /* 0x0022a4000800017f */
[----:B--2---:R-:W-:Y:S05]  /*5b60*/  @!P0 NANOSLEEP.SYNCS 0x989680 ;  /* 0x009896800000895d */ /* 0x004fea0003900000 */
[----:B------:R-:W2:Y:S02]  /*5b70*/  @!P0 SYNCS.PHASECHK.TRANS64 P0, [R14+URZ+0xb0], R5 ;  /* 0x0000b0050e0085a7 */ /* 0x000ea4000800007f */
[----:B--2---:R-:W-:Y:S05]  /*5b80*/  @!P0 BRA `(.L_x_77) ;  /* 0xfffffffc00f08947 */ /* 0x004fea000383ffff */
[----:B------:R-:W-:Y:S05]  /*5b90*/  BRA `(.L_x_114) ;  /* 0xffffffe400f07947 */ /* 0x000fea000383ffff */
.L_x_85:
[----:B------:R-:W-:Y:S01]  /*5ba0*/  BSSY B0, `(.L_x_115) ;  /* 0x0000006000007945 */ /* 0x000fe20003800000 */
[----:B------:R-:W-:-:S07]  /*5bb0*/  IMAD.MOV.U32 R15, RZ, RZ, -0x1 ;  /* 0xffffffffff0f7424 */ /* 0x000fce00078e00ff */
[----:B------:R-:W-:Y:S05]  /*5bc0*/  WARPSYNC.COLLECTIVE R15, `(.L_x_116) ;  /* 0x000000000f0c7348 */ /* 0x000fea0003c00000 */
[----:B------:R-:W-:Y:S02]  /*5bd0*/  ELECT P6, UR62, PT ;  /* 0x00000000003e782f */ /* 0x000fe400038c0000 */
[----:B------:R-:W-:Y:S01]  /*5be0*/  MOV R14, UR62 ;  /* 0x0000003e000e7c02 */ /* 0x000fe20008000f00 */
[----:B------:R-:W-:Y:S10]  /*5bf0*/  ENDCOLLECTIVE ;  /* 0x000000000000791b */ /* 0x000ff40003800000 */
.L_x_116:
[----:B------:R-:W-:Y:S05]  /*5c00*/  BSYNC B0 ;  /* 0x0000000000007941 */ /* 0x000fea0003800000 */
.L_x_115:
[----:B------:R-:W-:Y:S05]  /*5c10*/  BRA `(.L_x_117) ;  /* 0xfffffff000487947 */ /* 0x000fea000383ffff */
.L_x_89:
[----:B0-----:R0:W1:Y:S02]  /*5c20*/  SYNCS.PHASECHK.TRANS64.TRYWAIT P0, [R7+URZ], R2 ;  /* 0x00000002070075a7 */ /* 0x001064000800017f */
[----:B-1----:R-:W-:Y:S05]  /*5c30*/  @!P0 NANOSLEEP.SYNCS 0x989680 ;  /* 0x009896800000895d */ /* 0x002fea0003900000 */
[----:B------:R-:W1:Y:S02]  /*5c40*/  @!P0 SYNCS.PHASECHK.TRANS64 P0, [R7+URZ], R2 ;  /* 0x00000002070085a7 */ /* 0x000e64000800007f */
[----:B-1----:R-:W-:Y:S05]  /*5c50*/  @!P0 BRA `(.L_x_89) ;  /* 0xfffffffc00f08947 */ /* 0x002fea000383ffff */
[----:B------:R-:W-:Y:S05]  /*5c60*/  BRA `(.L_x_118) ;  /* 0xfffffff000887947 */ /* 0x000fea000383ffff */
.L_x_90:
[----:B0-----:R0:W1:Y:S02]  /*5c70*/  SYNCS.PHASECHK.TRANS64.TRYWAIT P0, [R9+URZ], R4 ;  /* 0x00000004090075a7 */ /* 0x001064000800017f */
[----:B-1----:R-:W-:Y:S05]  /*5c80*/  @!P0 NANOSLEEP.SYNCS 0x989680 ;  /* 0x009896800000895d */ /* 0x002fea0003900000 */
[----:B------:R-:W1:Y:S02]  /*5c90*/  @!P0 SYNCS.PHASECHK.TRANS64 P0, [R9+URZ], R4 ;  /* 0x00000004090085a7 */ /* 0x000e64000800007f */
[----:B-1----:R-:W-:Y:S05]  /*5ca0*/  @!P0 BRA `(.L_x_90) ;  /* 0xfffffffc00f08947 */ /* 0x002fea000383ffff */
[----:B------:R-:W-:Y:S05]  /*5cb0*/  BRA `(.L_x_119) ;  /* 0xfffffff000987947 */ /* 0x000fea000383ffff */
.L_x_91:
[----:B0-----:R0:W1:Y:S02]  /*5cc0*/  SYNCS.PHASECHK.TRANS64.TRYWAIT P0, [R6+URZ], R5 ;  /* 0x00000005060075a7 */ /* 0x001064000800017f */
[----:B-1----:R-:W-:Y:S05]  /*5cd0*/  @!P0 NANOSLEEP.SYNCS 0x989680 ;  /* 0x009896800000895d */ /* 0x002fea0003900000 */
[----:B------:R-:W1:Y:S02]  /*5ce0*/  @!P0 SYNCS.PHASECHK.TRANS64 P0, [R6+URZ], R5 ;  /* 0x00000005060085a7 */ /* 0x000e64000800007f */
[----:B-1----:R-:W-:Y:S05]  /*5cf0*/  @!P0 BRA `(.L_x_91) ;  /* 0xfffffffc00f08947 */ /* 0x002fea000383ffff */
[----:B------:R-:W-:Y:S05]  /*5d00*/  BRA `(.L_x_120) ;  /* 0xfffffff000a87947 */ /* 0x000fea000383ffff */
.L_x_92:
[----:B0-----:R0:W1:Y:S02]  /*5d10*/  SYNCS.PHASECHK.TRANS64.TRYWAIT P0, [R9+URZ], R4 ;  /* 0x00000004090075a7 */ /* 0x001064000800017f */
[----:B-1----:R-:W-:Y:S05]  /*5d20*/  @!P0 NANOSLEEP.SYNCS 0x989680 ;  /* 0x009896800000895d */ /* 0x002fea0003900000 */
[----:B------:R-:W1:Y:S02]  /*5d30*/  @!P0 SYNCS.PHASECHK.TRANS64 P0, [R9+URZ], R4 ;  /* 0x00000004090085a7 */ /* 0x000e64000800007f */
[----:B-1----:R-:W-:Y:S05]  /*5d40*/  @!P0 BRA `(.L_x_92) ;  /* 0xfffffffc00f08947 */ /* 0x002fea000383ffff */
[----:B------:R-:W-:Y:S05]  /*5d50*/  BRA `(.L_x_121) ;  /* 0xfffffff000b87947 */ /* 0x000fea000383ffff */
.L_x_93:
[----:B0-----:R0:W1:Y:S02]  /*5d60*/  SYNCS.PHASECHK.TRANS64.TRYWAIT P0, [R6+URZ], R5 ;  /* 0x00000005060075a7 */ /* 0x001064000800017f */
[----:B-1----:R-:W-:Y:S05]  /*5d70*/  @!P0 NANOSLEEP.SYNCS 0x989680 ;  /* 0x009896800000895d */ /* 0x002fea0003900000 */
[----:B------:R-:W1:Y:S02]  /*5d80*/  @!P0 SYNCS.PHASECHK.TRANS64 P0, [R6+URZ], R5 ;  /* 0x00000005060085a7 */ /* 0x000e64000800007f */
[----:B-1----:R-:W-:Y:S05]  /*5d90*/  @!P0 BRA `(.L_x_93) ;  /* 0xfffffffc00f08947 */ /* 0x002fea000383ffff */
[----:B------:R-:W-:Y:S05]  /*5da0*/  BRA `(.L_x_122) ;  /* 0xfffffff000c87947 */ /* 0x000fea000383ffff */
.L_x_94:
[----:B0-----:R0:W1:Y:S02]  /*5db0*/  SYNCS.PHASECHK.TRANS64.TRYWAIT P0, [R9+URZ], R4 ;  /* 0x00000004090075a7 */ /* 0x001064000800017f */
[----:B-1----:R-:W-:Y:S05]  /*5dc0*/  @!P0 NANOSLEEP.SYNCS 0x989680 ;  /* 0x009896800000895d */ /* 0x002fea0003900000 */
[----:B------:R-:W1:Y:S02]  /*5dd0*/  @!P0 SYNCS.PHASECHK.TRANS64 P0, [R9+URZ], R4 ;  /* 0x00000004090085a7 */ /* 0x000e64000800007f */
[----:B-1----:R-:W-:Y:S05]  /*5de0*/  @!P0 BRA `(.L_x_94) ;  /* 0xfffffffc00f08947 */ /* 0x002fea000383ffff */
[----:B------:R-:W-:Y:S05]  /*5df0*/  BRA `(.L_x_123) ;  /* 0xfffffff000d87947 */ /* 0x000fea000383ffff */
.L_x_95:
[----:B0-----:R0:W1:Y:S02]  /*5e00*/  SYNCS.PHASECHK.TRANS64.TRYWAIT P0, [R6+URZ], R5 ;  /* 0x00000005060075a7 */ /* 0x001064000800017f */
[----:B-1----:R-:W-:Y:S05]  /*5e10*/  @!P0 NANOSLEEP.SYNCS 0x989680 ;  /* 0x009896800000895d */ /* 0x002fea0003900000 */
[----:B------:R-:W1:Y:S02]  /*5e20*/  @!P0 SYNCS.PHASECHK.TRANS64 P0, [R6+URZ], R5 ;  /* 0x00000005060085a7 */ /* 0x000e64000800007f */
[----:B-1----:R-:W-:Y:S05]  /*5e30*/  @!P0 BRA `(.L_x_95) ;  /* 0xfffffffc00f08947 */ /* 0x002fea000383ffff */
[----:B------:R-:W-:Y:S05]  /*5e40*/  BRA `(.L_x_124) ;  /* 0xfffffff000e87947 */ /* 0x000fea000383ffff */
.L_x_96:
[----:B0-----:R0:W1:Y:S02]  /*5e50*/  SYNCS.PHASECHK.TRANS64.TRYWAIT P0, [R9+URZ], R4 ;  /* 0x00000004090075a7 */ /* 0x001064000800017f */
[----:B-1----:R-:W-:Y:S05]  /*5e60*/  @!P0 NANOSLEEP.SYNCS 0x989680 ;  /* 0x009896800000895d */ /* 0x002fea0003900000 */
[----:B------:R-:W1:Y:S02]  /*5e70*/  @!P0 SYNCS.PHASECHK.TRANS64 P0, [R9+URZ], R4 ;  /* 0x00000004090085a7 */ /* 0x000e64000800007f */
[----:B-1----:R-:W-:Y:S05]  /*5e80*/  @!P0 BRA `(.L_x_96) ;  /* 0xfffffffc00f08947 */ /* 0x002fea000383ffff */
[----:B------:R-:W-:Y:S05]  /*5e90*/  BRA `(.L_x_125) ;  /* 0xfffffff000f87947 */ /* 0x000fea000383ffff */
.L_x_97:
[----:B0-----:R0:W1:Y:S02]  /*5ea0*/  SYNCS.PHASECHK.TRANS64.TRYWAIT P0, [R6+URZ], R5 ;  /* 0x00000005060075a7 */ /* 0x001064000800017f */
[----:B-1----:R-:W-:Y:S05]  /*5eb0*/  @!P0 NANOSLEEP.SYNCS 0x989680 ;  /* 0x009896800000895d */ /* 0x002fea0003900000 */
[----:B------:R-:W1:Y:S02]  /*5ec0*/  @!P0 SYNCS.PHASECHK.TRANS64 P0, [R6+URZ], R5 ;  /* 0x00000005060085a7 */ /* 0x000e64000800007f */
[----:B-1----:R-:W-:Y:S05]  /*5ed0*/  @!P0 BRA `(.L_x_97) ;  /* 0xfffffffc00f08947 */ /* 0x002fea000383ffff */
[----:B------:R-:W-:Y:S05]  /*5ee0*/  BRA `(.L_x_126) ;  /* 0xfffffff400087947 */ /* 0x000fea000383ffff */
.L_x_98:
[----:B0-----:R0:W1:Y:S02]  /*5ef0*/  SYNCS.PHASECHK.TRANS64.TRYWAIT P0, [R9+URZ], R4 ;  /* 0x00000004090075a7 */ /* 0x001064000800017f */
[----:B-1----:R-:W-:Y:S05]  /*5f00*/  @!P0 NANOSLEEP.SYNCS 0x989680 ;  /* 0x009896800000895d */ /* 0x002fea0003900000 */
[----:B------:R-:W1:Y:S02]  /*5f10*/  @!P0 SYNCS.PHASECHK.TRANS64 P0, [R9+URZ], R4 ;  /* 0x00000004090085a7 */ /* 0x000e64000800007f */
[----:B-1----:R-:W-:Y:S05]  /*5f20*/  @!P0 BRA `(.L_x_98) ;  /* 0xfffffffc00f08947 */ /* 0x002fea000383ffff */
[----:B------:R-:W-:Y:S05]  /*5f30*/  BRA `(.L_x_127) ;  /* 0xfffffff400187947 */ /* 0x000fea000383ffff */
.L_x_99:
[----:B0-----:R0:W1:Y:S02]  /*5f40*/  SYNCS.PHASECHK.TRANS64.TRYWAIT P0, [R6+URZ], R5 ;  /* 0x00000005060075a7 */ /* 0x001064000800017f */
[----:B-1----:R-:W-:Y:S05]  /*5f50*/  @!P0 NANOSLEEP.SYNCS 0x989680 ;  /* 0x009896800000895d */ /* 0x002fea0003900000 */
[----:B------:R-:W1:Y:S02]  /*5f60*/  @!P0 SYNCS.PHASECHK.TRANS64 P0, [R6+URZ], R5 ;  /* 0x00000005060085a7 */ /* 0x000e64000800007f */
[----:B-1----:R-:W-:Y:S05]  /*5f70*/  @!P0 BRA `(.L_x_99) ;  /* 0xfffffffc00f08947 */ /* 0x002fea000383ffff */
[----:B------:R-:W-:Y:S05]  /*5f80*/  BRA `(.L_x_128) ;  /* 0xfffffff400287947 */ /* 0x000fea000383ffff */
.L_x_100:
[----:B0-----:R0:W1:Y:S02]  /*5f90*/  SYNCS.PHASECHK.TRANS64.TRYWAIT P0, [R9+URZ], R4 ;  /* 0x00000004090075a7 */ /* 0x001064000800017f */
[----:B-1----:R-:W-:Y:S05]  /*5fa0*/  @!P0 NANOSLEEP.SYNCS 0x989680 ;  /* 0x009896800000895d */ /* 0x002fea0003900000 */
[----:B------:R-:W1:Y:S02]  /*5fb0*/  @!P0 SYNCS.PHASECHK.TRANS64 P0, [R9+URZ], R4 ;  /* 0x00000004090085a7 */ /* 0x000e64000800007f */
[----:B-1----:R-:W-:Y:S05]  /*5fc0*/  @!P0 BRA `(.L_x_100) ;  /* 0xfffffffc00f08947 */ /* 0x002fea000383ffff */
[----:B------:R-:W-:Y:S05]  /*5fd0*/  BRA `(.L_x_129) ;  /* 0xfffffff400387947 */ /* 0x000fea000383ffff */
.L_x_101:
[----:B0-----:R0:W1:Y:S02]  /*5fe0*/  SYNCS.PHASECHK.TRANS64.TRYWAIT P0, [R6+URZ], R5 ;  /* 0x00000005060075a7 */ /* 0x001064000800017f */
[----:B-1----:R-:W-:Y:S05]  /*5ff0*/  @!P0 NANOSLEEP.SYNCS 0x989680 ;  /* 0x009896800000895d */ /* 0x002fea0003900000 */
[----:B------:R-:W1:Y:S02]  /*6000*/  @!P0 SYNCS.PHASECHK.TRANS64 P0, [R6+URZ], R5 ;  /* 0x00000005060085a7 */ /* 0x000e64000800007f */
[----:B-1----:R-:W-:Y:S05]  /*6010*/  @!P0 BRA `(.L_x_101) ;  /* 0xfffffffc00f08947 */ /* 0x002fea000383ffff */
[----:B------:R-:W-:Y:S05]  /*6020*/  BRA `(.L_x_130) ;  /* 0xfffffff400487947 */ /* 0x000fea000383ffff */
.L_x_102:
[----:B0-----:R0:W1:Y:S02]  /*6030*/  SYNCS.PHASECHK.TRANS64.TRYWAIT P0, [R9+URZ], R4 ;  /* 0x00000004090075a7 */ /* 0x001064000800017f */
[----:B-1----:R-:W-:Y:S05]  /*6040*/  @!P0 NANOSLEEP.SYNCS 0x989680 ;  /* 0x009896800000895d */ /* 0x002fea0003900000 */
[----:B------:R-:W1:Y:S02]  /*6050*/  @!P0 SYNCS.PHASECHK.TRANS64 P0, [R9+URZ], R4 ;  /* 0x00000004090085a7 */ /* 0x000e64000800007f */
[----:B-1----:R-:W-:Y:S05]  /*6060*/  @!P0 BRA `(.L_x_102) ;  /* 0xfffffffc00f08947 */ /* 0x002fea000383ffff */
[----:B------:R-:W-:Y:S05]  /*6070*/  BRA `(.L_x_131) ;  /* 0xfffffff400587947 */ /* 0x000fea000383ffff */
.L_x_103:
[----:B0-----:R0:W1:Y:S02]  /*6080*/  SYNCS.PHASECHK.TRANS64.TRYWAIT P0, [R6+URZ], R5 ;  /* 0x00000005060075a7 */ /* 0x001064000800017f */
[----:B-1----:R-:W-:Y:S05]  /*6090*/  @!P0 NANOSLEEP.SYNCS 0x989680 ;  /* 0x009896800000895d */ /* 0x002fea0003900000 */
[----:B------:R-:W1:Y:S02]  /*60a0*/  @!P0 SYNCS.PHASECHK.TRANS64 P0, [R6+URZ], R5 ;  /* 0x00000005060085a7 */ /* 0x000e64000800007f */
[----:B-1----:R-:W-:Y:S05]  /*60b0*/  @!P0 BRA `(.L_x_103) ;  /* 0xfffffffc00f08947 */ /* 0x002fea000383ffff */
[----:B------:R-:W-:Y:S05]  /*60c0*/  BRA `(.L_x_132) ;  /* 0xfffffff400687947 */ /* 0x000fea000383ffff */
.L_x_104:
[----:B0-----:R0:W1:Y:S02]  /*60d0*/  SYNCS.PHASECHK.TRANS64.TRYWAIT P0, [R9+URZ], R4 ;  /* 0x00000004090075a7 */ /* 0x001064000800017f */
[----:B-1----:R-:W-:Y:S05]  /*60e0*/  @!P0 NANOSLEEP.SYNCS 0x989680 ;  /* 0x009896800000895d */ /* 0x002fea0003900000 */
[----:B------:R-:W1:Y:S02]  /*60f0*/  @!P0 SYNCS.PHASECHK.TRANS64 P0, [R9+URZ], R4 ;  /* 0x00000004090085a7 */ /* 0x000e64000800007f */
[----:B-1----:R-:W-:Y:S05]  /*6100*/  @!P0 BRA `(.L_x_104) ;  /* 0xfffffffc00f08947 */ /* 0x002fea000383ffff */
[----:B------:R-:W-:Y:S05]  /*6110*/  BRA `(.L_x_133) ;  /* 0xfffffff400787947 */ /* 0x000fea000383ffff */
.L_x_105:
[----:B0-----:R0:W1:Y:S02]  /*6120*/  SYNCS.PHASECHK.TRANS64.TRYWAIT P0, [R6+URZ], R5 ;  /* 0x00000005060075a7 */ /* 0x001064000800017f */
[----:B-1----:R-:W-:Y:S05]  /*6130*/  @!P0 NANOSLEEP.SYNCS 0x989680 ;  /* 0x009896800000895d */ /* 0x002fea0003900000 */
[----:B------:R-:W1:Y:S02]  /*6140*/  @!P0 SYNCS.PHASECHK.TRANS64 P0, [R6+URZ], R5 ;  /* 0x00000005060085a7 */ /* 0x000e64000800007f */
[----:B-1----:R-:W-:Y:S05]  /*6150*/  @!P0 BRA `(.L_x_105) ;  /* 0xfffffffc00f08947 */ /* 0x002fea000383ffff */
[----:B------:R-:W-:Y:S05]  /*6160*/  BRA `(.L_x_134) ;  /* 0xfffffff400887947 */ /* 0x000fea000383ffff */
.L_x_106:
[----:B0-----:R0:W1:Y:S02]  /*6170*/  SYNCS.PHASECHK.TRANS64.TRYWAIT P0, [R9+URZ], R4 ;  /* 0x00000004090075a7 */ /* 0x001064000800017f */
[----:B-1----:R-:W-:Y:S05]  /*6180*/  @!P0 NANOSLEEP.SYNCS 0x989680 ;  /* 0x009896800000895d */ /* 0x002fea0003900000 */
[----:B------:R-:W1:Y:S02]  /*6190*/  @!P0 SYNCS.PHASECHK.TRANS64 P0, [R9+URZ], R4 ;  /* 0x00000004090085a7 */ /* 0x000e64000800007f */
[----:B-1----:R-:W-:Y:S05]  /*61a0*/  @!P0 BRA `(.L_x_106) ;  /* 0xfffffffc00f08947 */ /* 0x002fea000383ffff */
[----:B------:R-:W-:Y:S05]  /*61b0*/  BRA `(.L_x_135) ;  /* 0xfffffff400987947 */ /* 0x000fea000383ffff */
.L_x_107:
[----:B0-----:R0:W1:Y:S02]  /*61c0*/  SYNCS.PHASECHK.TRANS64.TRYWAIT P0, [R6+URZ], R5 ;  /* 0x00000005060075a7 */ /* 0x001064000800017f */
[----:B-1----:R-:W-:Y:S05]  /*61d0*/  @!P0 NANOSLEEP.SYNCS 0x989680 ;  /* 0x009896800000895d */ /* 0x002fea0003900000 */
[----:B------:R-:W1:Y:S02]  /*61e0*/  @!P0 SYNCS.PHASECHK.TRANS64 P0, [R6+URZ], R5 ;  /* 0x00000005060085a7 */ /* 0x000e64000800007f */
[----:B-1----:R-:W-:Y:S05]  /*61f0*/  @!P0 BRA `(.L_x_107) ;  /* 0xfffffffc00f08947 */ /* 0x002fea000383ffff */
[----:B------:R-:W-:Y:S05]  /*6200*/  BRA `(.L_x_136) ;  /* 0xfffffff400a87947 */ /* 0x000fea000383ffff */
.L_x_108:
[----:B0-----:R0:W1:Y:S02]  /*6210*/  SYNCS.PHASECHK.TRANS64.TRYWAIT P0, [R9+URZ], R4 ;  /* 0x00000004090075a7 */ /* 0x001064000800017f */
[----:B-1----:R-:W-:Y:S05]  /*6220*/  @!P0 NANOSLEEP.SYNCS 0x989680 ;  /* 0x009896800000895d */ /* 0x002fea0003900000 */
[----:B------:R-:W1:Y:S02]  /*6230*/  @!P0 SYNCS.PHASECHK.TRANS64 P0, [R9+URZ], R4 ;  /* 0x00000004090085a7 */ /* 0x000e64000800007f */
[----:B-1----:R-:W-:Y:S05]  /*6240*/  @!P0 BRA `(.L_x_108) ;  /* 0xfffffffc00f08947 */ /* 0x002fea000383ffff */
[----:B------:R-:W-:Y:S05]  /*6250*/  BRA `(.L_x_137) ;  /* 0xfffffff400b87947 */ /* 0x000fea000383ffff */
.L_x_109:
[----:B-1----:R1:W2:Y:S02]  /*6260*/  SYNCS.PHASECHK.TRANS64.TRYWAIT P0, [R6+URZ], R5 ;  /* 0x00000005060075a7 */ /* 0x0022a4000800017f */
[----:B--2---:R-:W-:Y:S05]  /*6270*/  @!P0 NANOSLEEP.SYNCS 0x989680 ;  /* 0x009896800000895d */ /* 0x004fea0003900000 */
[----:B------:R-:W2:Y:S02]  /*6280*/  @!P0 SYNCS.PHASECHK.TRANS64 P0, [R6+URZ], R5 ;  /* 0x00000005060085a7 */ /* 0x000ea4000800007f */
[----:B--2---:R-:W-:Y:S05]  /*6290*/  @!P0 BRA `(.L_x_109) ;  /* 0xfffffffc00f08947 */ /* 0x004fea000383ffff */
[----:B------:R-:W-:Y:S05]  /*62a0*/  BRA `(.L_x_138) ;  /* 0xfffffff400c07947 */ /* 0x000fea000383ffff */
.L_x_139:
[----:B------:R-:W-:-:S00]  /*62b0*/  BRA `(.L_x_139) ;  /* 0xfffffffc00fc7947 */ /* 0x000fc0000383ffff */
[----:B------:R-:W-:-:S00]  /*62c0*/  NOP ;  /* 0x0000000000007918 */ /* 0x000fc00000000000 */
        /* <DEDUP_REMOVED lines=11> */
.L_x_140:


//--------------------- .nv.global.init           --------------------------
	.section	.nv.global.init,"aw",@progbits
.nv.global.init:
	.type		$str$22,@object
	.size		$str$22,($str$23 - $str$22)
$str$22:
        /*0000*/ 	.byte	0x6b, 0x5f, 0x74, 0x69, 0x6c, 0x65, 0x5f, 0x63, 0x6f, 0x75, 0x6e, 0x74, 0x20, 0x3e, 0x3d, 0x20
        /*0010*/ 	.byte	0x31, 0x00
	.type		$str$23,@object
	.size		$str$23,(__unnamed_1 - $str$23)
$str$23:
        /*0012*/ 	.byte	0x2f, 0x74, 0x6d, 0x70, 0x2f, 0x63, 0x75, 0x74, 0x6c, 0x61, 0x73, 0x73, 0x5f, 0x73, 0x77, 0x65
        /*0022*/ 	.byte	0x65, 0x70, 0x5f, 0x73, 0x72, 0x63, 0x2f, 0x69, 0x6e, 0x63, 0x6c, 0x75, 0x64, 0x65, 0x2f, 0x63
        /*0032*/ 	.byte	0x75, 0x74, 0x6c, 0x61, 0x73, 0x73, 0x2f, 0x67, 0x65, 0x6d, 0x6d, 0x2f, 0x63, 0x6f, 0x6c, 0x6c
        /*0042*/ 	.byte	0x65, 0x63, 0x74, 0x69, 0x76, 0x65, 0x2f, 0x73, 0x6d, 0x39, 0x30, 0x5f, 0x6d, 0x6d, 0x61, 0x5f
        /*0052*/ 	.byte	0x74, 0x6d, 0x61, 0x5f, 0x67, 0x6d, 0x6d, 0x61, 0x5f, 0x73, 0x73, 0x5f, 0x77, 0x61, 0x72, 0x70
        /*0062*/ 	.byte	0x73, 0x70, 0x65, 0x63, 0x69, 0x61, 0x6c, 0x69, 0x7a, 0x65, 0x64, 0x2e, 0x68, 0x70, 0x70, 0x00
	.type		__unnamed_1,@object
	.size		__unnamed_1,(.L_0 - __unnamed_1)
__unnamed_1:
        /*0072*/ 	.byte	0x76, 0x6f, 0x69, 0x64, 0x20, 0x63, 0x75, 0x74, 0x6c, 0x61, 0x73, 0x73, 0x3a, 0x3a, 0x67, 0x65
        /* <DEDUP_REMOVED lines=180> */
        /*0bc2*/ 	.byte	0x79, 0x5d, 0x00
.L_0:


//--------------------- .nv.shared._ZN7cutlass13device_kernelINS_4gemm6kernel13GemmUniversalIN4cute5tupleIJiiiiEEENS1_10collective13CollectiveMmaINS1_34MainloopSm90TmaGmmaWarpSpecializedILi22ENS5_IJNS4_1CILi2EEENSA_ILi1EEESC_EEENS1_35KernelTmaWarpSpecializedCooperativeEEENS5_IJNSA_ILi128EEENSA_ILi32EEESH_EEENS_6half_tENS5_IJlSC_lEEESJ_SK_NS4_8TiledMMAINS4_8MMA_AtomIJNS4_4SM904GMMA25MMA_64x32x16_F32F16F16_SSILNSO_5MajorE0ELSQ_0ELNSO_7ScaleInE1ELSR_1EEEEEENS4_6LayoutISD_NS5_IJSC_NSA_ILi0EEESV_EEEEENS5_IJNS4_10UnderscoreESY_SY_EEEEENS4_13SM90_TMA_LOADENS4_14ComposedLayoutINS4_7SwizzleILi2ELi4ELi3EEENS4_18smem_ptr_flag_bitsILi16EEENSU_INS5_IJNSA_ILi8EEESH_EEENS5_IJSH_SC_EEEEEEEvNS4_8identityENS4_23SM90_TMA_LOAD_MULTICASTES1B_vS1C_EENS_8epilogue10collective6detail29Sm90TmaWarpSpecializedAdapterINS1G_15DefaultEpilogueISJ_SK_SK_NS1F_6thread17LinearCombinationISJ_Li1EffLNS1K_9ScaleType4KindE0ELNS_15FloatRoundStyleE2ESJ_EENS1_15EpilogueDefaultEEEEEvvEEEEvNT_6ParamsE --------------------------
	.section	.nv.shared._ZN7cutlass13device_kernelINS_4gemm6kernel13GemmUniversalIN4cute5tupleIJiiiiEEENS1_10collective13CollectiveMmaINS1_34MainloopSm90TmaGmmaWarpSpecializedILi22ENS5_IJNS4_1CILi2EEENSA_ILi1EEESC_EEENS1_35KernelTmaWarpSpecializedCooperativeEEENS5_IJNSA_ILi128EEENSA_ILi32EEESH_EEENS_6half_tENS5_IJlSC_lEEESJ_SK_NS4_8TiledMMAINS4_8MMA_AtomIJNS4_4SM904GMMA25MMA_64x32x16_F32F16F16_SSILNSO_5MajorE0ELSQ_0ELNSO_7ScaleInE1ELSR_1EEEEEENS4_6LayoutISD_NS5_IJSC_NSA_ILi0EEESV_EEEEENS5_IJNS4_10UnderscoreESY_SY_EEEEENS4_13SM90_TMA_LOADENS4_14ComposedLayoutINS4_7SwizzleILi2ELi4ELi3EEENS4_18smem_ptr_flag_bitsILi16EEENSU_INS5_IJNSA_ILi8EEESH_EEENS5_IJSH_SC_EEEEEEEvNS4_8identityENS4_23SM90_TMA_LOAD_MULTICASTES1B_vS1C_EENS_8epilogue10collective6detail29Sm90TmaWarpSpecializedAdapterINS1G_15DefaultEpilogueISJ_SK_SK_NS1F_6thread17LinearCombinationISJ_Li1EffLNS1K_9ScaleType4KindE0ELNS_15FloatRoundStyleE2ESJ_EENS1_15EpilogueDefaultEEEEEvvEEEEvNT_6ParamsE,"aw",@nobits
	.sectionflags	@""
	.align	16
	.zero		1024


//--------------------- .nv.shared.reserved.0     --------------------------
	.section	.nv.shared.reserved.0,"aw",@nobits
	.weak		__nv_reservedSMEM_offset_0_alias
	.size		__nv_reservedSMEM_offset_0_alias, 0, 0
	.other		__nv_reservedSMEM_offset_0_alias,@"STO_CUDA_RESERVED_SHARED STV_DEFAULT"
__nv_reservedSMEM_offset_0_alias:
	.zero		0


//--------------------- .nv.global                --------------------------
	.section	.nv.global,"aw",@nobits
.nv.global:
	.type		_ZN40_INTERNAL_484764c2_4_k_cu_34d13eb2_162084cute1_E,@object
	.size		_ZN40_INTERNAL_484764c2_4_k_cu_34d13eb2_162084cute1_E,(_ZN40_INTERNAL_484764c2_4_k_cu_34d13eb2_162084cuda3std3__45__cpo6cbeginE - _ZN40_INTERNAL_484764c2_4_k_cu_34d13eb2_162084cute1_E)
_ZN40_INTERNAL_484764c2_4_k_cu_34d13eb2_162084cute1_E:
	.zero		1
	.type		_ZN40_INTERNAL_484764c2_4_k_cu_34d13eb2_162084cuda3std3__45__cpo6cbeginE,@object
	.size		_ZN40_INTERNAL_484764c2_4_k_cu_34d13eb2_162084cuda3std3__45__cpo6cbeginE,(_ZN40_INTERNAL_484764c2_4_k_cu_34d13eb2_162084cuda3std3__48in_placeE - _ZN40_INTERNAL_484764c2_4_k_cu_34d13eb2_162084cuda3std3__45__cpo6cbeginE)
_ZN40_INTERNAL_484764c2_4_k_cu_34d13eb2_162084cuda3std3__45__cpo6cbeginE:
	.zero		1
	.type		_ZN40_INTERNAL_484764c2_4_k_cu_34d13eb2_162084cuda3std3__48in_placeE,@object
	.size		_ZN40_INTERNAL_484764c2_4_k_cu_34d13eb2_162084cuda3std3__48in_placeE,(_ZN40_INTERNAL_484764c2_4_k_cu_34d13eb2_162084cuda3std6ranges3__45__cpo9iter_moveE - _ZN40_INTERNAL_484764c2_4_k_cu_34d13eb2_162084cuda3std3__48in_placeE)
_ZN40_INTERNAL_484764c2_4_k_cu_34d13eb2_162084cuda3std3__48in_placeE:
	.zero		1
	.type		_ZN40_INTERNAL_484764c2_4_k_cu_34d13eb2_162084cuda3std6ranges3__45__cpo9iter_moveE,@object
	.size		_ZN40_INTERNAL_484764c2_4_k_cu_34d13eb2_162084cuda3std6ranges3__45__cpo9iter_moveE,(_ZN40_INTERNAL_484764c2_4_k_cu_34d13eb2_162084cuda3std3__45__cpo5beginE - _ZN40_INTERNAL_484764c2_4_k_cu_34d13eb2_162084cuda3std6ranges3__45__cpo9iter_moveE)
_ZN40_INTERNAL_484764c2_4_k_cu_34d13eb2_162084cuda3std6ranges3__45__cpo9iter_moveE:
	.zero		1
	.type		_ZN40_INTERNAL_484764c2_4_k_cu_34d13eb2_162084cuda3std3__45__cpo5beginE,@object
	.size		_ZN40_INTERNAL_484764c2_4_k_cu_34d13eb2_162084cuda3std3__45__cpo5beginE,(_ZN40_INTERNAL_484764c2_4_k_cu_34d13eb2_162084cuda3std3__442_GLOBAL__N__484764c2_4_k_cu_34d13eb2_162086ignoreE - _ZN40_INTERNAL_484764c2_4_k_cu_34d13eb2_162084cuda3std3__45__cpo5beginE)
_ZN40_INTERNAL_484764c2_4_k_cu_34d13eb2_162084cuda3std3__45__cpo5beginE:
	.zero		1
	.type		_ZN40_INTERNAL_484764c2_4_k_cu_34d13eb2_162084cuda3std3__442_GLOBAL__N__484764c2_4_k_cu_34d13eb2_162086ignoreE,@object
	.size		_ZN40_INTERNAL_484764c2_4_k_cu_34d13eb2_162084cuda3std3__442_GLOBAL__N__484764c2_4_k_cu_34d13eb2_162086ignoreE,(_ZN40_INTERNAL_484764c2_4_k_cu_34d13eb2_162084cute7productE - _ZN40_INTERNAL_484764c2_4_k_cu_34d13eb2_162084cuda3std3__442_GLOBAL__N__484764c2_4_k_cu_34d13eb2_162086ignoreE)
_ZN40_INTERNAL_484764c2_4_k_cu_34d13eb2_162084cuda3std3__442_GLOBAL__N__484764c2_4_k_cu_34d13eb2_162086ignoreE:
	.zero		1
	.type		_ZN40_INTERNAL_484764c2_4_k_cu_34d13eb2_162084cute7productE,@object
	.size		_ZN40_INTERNAL_484764c2_4_k_cu_34d13eb2_162084cute7productE,(_ZN40_INTERNAL_484764c2_4_k_cu_34d13eb2_162084cuda3std3__45__cpo3endE - _ZN40_INTERNAL_484764c2_4_k_cu_34d13eb2_162084cute7productE)
_ZN40_INTERNAL_484764c2_4_k_cu_34d13eb2_162084cute7productE:
	.zero		1
	.type		_ZN40_INTERNAL_484764c2_4_k_cu_34d13eb2_162084cuda3std3__45__cpo3endE,@object
	.size		_ZN40_INTERNAL_484764c2_4_k_cu_34d13eb2_162084cuda3std3__45__cpo3endE,(_ZN40_INTERNAL_484764c2_4_k_cu_34d13eb2_162084cuda3std3__419piecewise_constructE - _ZN40_INTERNAL_484764c2_4_k_cu_34d13eb2_162084cuda3std3__45__cpo3endE)
_ZN40_INTERNAL_484764c2_4_k_cu_34d13eb2_162084cuda3std3__45__cpo3endE:
	.zero		1
	.type		_ZN40_INTERNAL_484764c2_4_k_cu_34d13eb2_162084cuda3std3__419piecewise_constructE,@object
	.size		_ZN40_INTERNAL_484764c2_4_k_cu_34d13eb2_162084cuda3std3__419piecewise_constructE,(_ZN40_INTERNAL_484764c2_4_k_cu_34d13eb2_162084cuda3std3__45__cpo4cendE - _ZN40_INTERNAL_484764c2_4_k_cu_34d13eb2_162084cuda3std3__419piecewise_constructE)
_ZN40_INTERNAL_484764c2_4_k_cu_34d13eb2_162084cuda3std3__419piecewise_constructE:
	.zero		1
	.type		_ZN40_INTERNAL_484764c2_4_k_cu_34d13eb2_162084cuda3std3__45__cpo4cendE,@object
	.size		_ZN40_INTERNAL_484764c2_4_k_cu_34d13eb2_162084cuda3std3__45__cpo4cendE,(_ZN40_INTERNAL_484764c2_4_k_cu_34d13eb2_162084cuda3std6ranges3__45__cpo4swapE - _ZN40_INTERNAL_484764c2_4_k_cu_34d13eb2_162084cuda3std3__45__cpo4cendE)
_ZN40_INTERNAL_484764c2_4_k_cu_34d13eb2_162084cuda3std3__45__cpo4cendE:
	.zero		1
	.type		_ZN40_INTERNAL_484764c2_4_k_cu_34d13eb2_162084cuda3std6ranges3__45__cpo4swapE,@object
	.size		_ZN40_INTERNAL_484764c2_4_k_cu_34d13eb2_162084cuda3std6ranges3__45__cpo4swapE,(.L_8 - _ZN40_INTERNAL_484764c2_4_k_cu_34d13eb2_162084cuda3std6ranges3__45__cpo4swapE)
_ZN40_INTERNAL_484764c2_4_k_cu_34d13eb2_162084cuda3std6ranges3__45__cpo4swapE:
	.zero		1
.L_8:


//--------------------- .nv.constant0._ZN7cutlass13device_kernelINS_4gemm6kernel13GemmUniversalIN4cute5tupleIJiiiiEEENS1_10collective13CollectiveMmaINS1_34MainloopSm90TmaGmmaWarpSpecializedILi22ENS5_IJNS4_1CILi2EEENSA_ILi1EEESC_EEENS1_35KernelTmaWarpSpecializedCooperativeEEENS5_IJNSA_ILi128EEENSA_ILi32EEESH_EEENS_6half_tENS5_IJlSC_lEEESJ_SK_NS4_8TiledMMAINS4_8MMA_AtomIJNS4_4SM904GMMA25MMA_64x32x16_F32F16F16_SSILNSO_5MajorE0ELSQ_0ELNSO_7ScaleInE1ELSR_1EEEEEENS4_6LayoutISD_NS5_IJSC_NSA_ILi0EEESV_EEEEENS5_IJNS4_10UnderscoreESY_SY_EEEEENS4_13SM90_TMA_LOADENS4_14ComposedLayoutINS4_7SwizzleILi2ELi4ELi3EEENS4_18smem_ptr_flag_bitsILi16EEENSU_INS5_IJNSA_ILi8EEESH_EEENS5_IJSH_SC_EEEEEEEvNS4_8identityENS4_23SM90_TMA_LOAD_MULTICASTES1B_vS1C_EENS_8epilogue10collective6detail29Sm90TmaWarpSpecializedAdapterINS1G_15DefaultEpilogueISJ_SK_SK_NS1F_6thread17LinearCombinationISJ_Li1EffLNS1K_9ScaleType4KindE0ELNS_15FloatRoundStyleE2ESJ_EENS1_15EpilogueDefaultEEEEEvvEEEEvNT_6ParamsE --------------------------
	.section	.nv.constant0._ZN7cutlass13device_kernelINS_4gemm6kernel13GemmUniversalIN4cute5tupleIJiiiiEEENS1_10collective13CollectiveMmaINS1_34MainloopSm90TmaGmmaWarpSpecializedILi22ENS5_IJNS4_1CILi2EEENSA_ILi1EEESC_EEENS1_35KernelTmaWarpSpecializedCooperativeEEENS5_IJNSA_ILi128EEENSA_ILi32EEESH_EEENS_6half_tENS5_IJlSC_lEEESJ_SK_NS4_8TiledMMAINS4_8MMA_AtomIJNS4_4SM904GMMA25MMA_64x32x16_F32F16F16_SSILNSO_5MajorE0ELSQ_0ELNSO_7ScaleInE1ELSR_1EEEEEENS4_6LayoutISD_NS5_IJSC_NSA_ILi0EEESV_EEEEENS5_IJNS4_10UnderscoreESY_SY_EEEEENS4_13SM90_TMA_LOADENS4_14ComposedLayoutINS4_7SwizzleILi2ELi4ELi3EEENS4_18smem_ptr_flag_bitsILi16EEENSU_INS5_IJNSA_ILi8EEESH_EEENS5_IJSH_SC_EEEEEEEvNS4_8identityENS4_23SM90_TMA_LOAD_MULTICASTES1B_vS1C_EENS_8epilogue10collective6detail29Sm90TmaWarpSpecializedAdapterINS1G_15DefaultEpilogueISJ_SK_SK_NS1F_6thread17LinearCombinationISJ_Li1EffLNS1K_9ScaleType4KindE0ELNS_15FloatRoundStyleE2ESJ_EENS1_15EpilogueDefaultEEEEEvvEEEEvNT_6ParamsE,"a",@progbits
	.sectionflags	@""
	.align	4
.nv.constant0._ZN7cutlass13device_kernelINS_4gemm6kernel13GemmUniversalIN4cute5tupleIJiiiiEEENS1_10collective13CollectiveMmaINS1_34MainloopSm90TmaGmmaWarpSpecializedILi22ENS5_IJNS4_1CILi2EEENSA_ILi1EEESC_EEENS1_35KernelTmaWarpSpecializedCooperativeEEENS5_IJNSA_ILi128EEENSA_ILi32EEESH_EEENS_6half_tENS5_IJlSC_lEEESJ_SK_NS4_8TiledMMAINS4_8MMA_AtomIJNS4_4SM904GMMA25MMA_64x32x16_F32F16F16_SSILNSO_5MajorE0ELSQ_0ELNSO_7ScaleInE1ELSR_1EEEEEENS4_6LayoutISD_NS5_IJSC_NSA_ILi0EEESV_EEEEENS5_IJNS4_10UnderscoreESY_SY_EEEEENS4_13SM90_TMA_LOADENS4_14ComposedLayoutINS4_7SwizzleILi2ELi4ELi3EEENS4_18smem_ptr_flag_bitsILi16EEENSU_INS5_IJNSA_ILi8EEESH_EEENS5_IJSH_SC_EEEEEEEvNS4_8identityENS4_23SM90_TMA_LOAD_MULTICASTES1B_vS1C_EENS_8epilogue10collective6detail29Sm90TmaWarpSpecializedAdapterINS1G_15DefaultEpilogueISJ_SK_SK_NS1F_6thread17LinearCombinationISJ_Li1EffLNS1K_9ScaleType4KindE0ELNS_15FloatRoundStyleE2ESJ_EENS1_15EpilogueDefaultEEEEEvvEEEEvNT_6ParamsE:
	.zero		1664


//--------------------- SYMBOLS --------------------------

	.type		.nv.reservedSmem.offset0,@object
	.size		.nv.reservedSmem.offset0,0x4
	.type		__assertfail,@function
